//
// Generated by NVIDIA NVVM Compiler
//
// Compiler Build ID: CL-36424714
// Cuda compilation tools, release 13.0, V13.0.88
// Based on NVVM 20.0.0
//

.version 9.0
.target sm_100
.address_size 64

	// .globl	_Z5sgemmPKfS0_Pfiff
// _ZZ5sgemmPKfS0_PfiffE2As has been demoted
// _ZZ5sgemmPKfS0_PfiffE2Bs has been demoted

.visible .entry _Z5sgemmPKfS0_Pfiff(
	.param .u64 .ptr .align 1 _Z5sgemmPKfS0_Pfiff_param_0,
	.param .u64 .ptr .align 1 _Z5sgemmPKfS0_Pfiff_param_1,
	.param .u64 .ptr .align 1 _Z5sgemmPKfS0_Pfiff_param_2,
	.param .u32 _Z5sgemmPKfS0_Pfiff_param_3,
	.param .f32 _Z5sgemmPKfS0_Pfiff_param_4,
	.param .f32 _Z5sgemmPKfS0_Pfiff_param_5
)
{
	.reg .pred 	%p<47>;
	.reg .b32 	%r<321>;
	.reg .b32 	%f<930>;
	.reg .b64 	%rd<90>;
	// demoted variable
	.shared .align 4 .b8 _ZZ5sgemmPKfS0_PfiffE2As[9216];
	// demoted variable
	.shared .align 4 .b8 _ZZ5sgemmPKfS0_PfiffE2Bs[9216];
	ld.param.u64 	%rd6, [_Z5sgemmPKfS0_Pfiff_param_0];
	ld.param.u64 	%rd7, [_Z5sgemmPKfS0_Pfiff_param_1];
	ld.param.u64 	%rd8, [_Z5sgemmPKfS0_Pfiff_param_2];
	ld.param.u32 	%r80, [_Z5sgemmPKfS0_Pfiff_param_3];
	ld.param.f32 	%f49, [_Z5sgemmPKfS0_Pfiff_param_4];
	ld.param.f32 	%f50, [_Z5sgemmPKfS0_Pfiff_param_5];
	cvta.to.global.u64 	%rd1, %rd8;
	mov.u32 	%r81, %tid.x;
	mov.u32 	%r82, %tid.y;
	mov.u32 	%r83, %ctaid.y;
	shl.b32 	%r1, %r83, 5;
	mov.u32 	%r84, %ctaid.x;
	shl.b32 	%r2, %r84, 5;
	shl.b32 	%r3, %r82, 2;
	add.s32 	%r4, %r1, %r3;
	shl.b32 	%r5, %r81, 2;
	add.s32 	%r6, %r2, %r5;
	shr.s32 	%r85, %r80, 31;
	shr.u32 	%r86, %r85, 27;
	add.s32 	%r87, %r80, %r86;
	shr.s32 	%r7, %r87, 5;
	mov.u32 	%r88, %ntid.x;
	mad.lo.s32 	%r8, %r82, %r88, %r81;
	mov.u32 	%r89, %ntid.y;
	mul.lo.s32 	%r9, %r88, %r89;
	setp.lt.s32 	%p1, %r80, 32;
	mov.f32 	%f914, 0f00000000;
	mov.f32 	%f915, %f914;
	mov.f32 	%f916, %f914;
	mov.f32 	%f917, %f914;
	mov.f32 	%f918, %f914;
	mov.f32 	%f919, %f914;
	mov.f32 	%f920, %f914;
	mov.f32 	%f921, %f914;
	mov.f32 	%f922, %f914;
	mov.f32 	%f923, %f914;
	mov.f32 	%f924, %f914;
	mov.f32 	%f925, %f914;
	mov.f32 	%f926, %f914;
	mov.f32 	%f927, %f914;
	mov.f32 	%f928, %f914;
	mov.f32 	%f929, %f914;
	@%p1 bra 	$L__BB0_22;
	setp.gt.u32 	%p2, %r8, 255;
	@%p2 bra 	$L__BB0_8;
	add.s32 	%r90, %r8, %r9;
	max.u32 	%r91, %r90, 256;
	setp.lt.u32 	%p3, %r90, 256;
	selp.u32 	%r92, 1, 0, %p3;
	add.s32 	%r93, %r90, %r92;
	sub.s32 	%r94, %r91, %r93;
	div.u32 	%r95, %r94, %r9;
	add.s32 	%r10, %r95, %r92;
	and.b32  	%r96, %r10, 3;
	setp.eq.s32 	%p4, %r96, 3;
	mov.u32 	%r307, %r8;
	@%p4 bra 	$L__BB0_5;
	add.s32 	%r98, %r10, 1;
	and.b32  	%r11, %r98, 3;
	mov.b32 	%r306, 0;
	mov.u32 	%r307, %r8;
$L__BB0_4:
	.pragma "nounroll";
	shl.b32 	%r101, %r307, 2;
	shr.u32 	%r102, %r307, 3;
	and.b32  	%r103, %r101, 28;
	add.s32 	%r104, %r1, %r102;
	mad.lo.s32 	%r105, %r104, %r80, %r103;
	add.s32 	%r106, %r103, %r2;
	mad.lo.s32 	%r107, %r102, %r80, %r106;
	mul.wide.u32 	%rd11, %r105, 4;
	add.s64 	%rd9, %rd6, %rd11;
	mul.wide.s32 	%rd12, %r107, 4;
	add.s64 	%rd10, %rd7, %rd12;
	mul.lo.s32 	%r108, %r102, 144;
	mov.u32 	%r109, _ZZ5sgemmPKfS0_PfiffE2As;
	add.s32 	%r110, %r109, %r108;
	shl.b32 	%r111, %r307, 4;
	and.b32  	%r112, %r111, 112;
	add.s32 	%r99, %r110, %r112;
	// begin inline asm
	cp.async.ca.shared.global [%r99], [%rd9], 16;

	// end inline asm
	mov.u32 	%r113, _ZZ5sgemmPKfS0_PfiffE2Bs;
	add.s32 	%r114, %r113, %r108;
	add.s32 	%r100, %r114, %r112;
	// begin inline asm
	cp.async.ca.shared.global [%r100], [%rd10], 16;

	// end inline asm
	add.s32 	%r307, %r307, %r9;
	add.s32 	%r306, %r306, 1;
	setp.ne.s32 	%p5, %r306, %r11;
	@%p5 bra 	$L__BB0_4;
$L__BB0_5:
	setp.lt.u32 	%p6, %r10, 3;
	@%p6 bra 	$L__BB0_8;
	mov.u32 	%r131, _ZZ5sgemmPKfS0_PfiffE2As;
	mov.u32 	%r135, _ZZ5sgemmPKfS0_PfiffE2Bs;
$L__BB0_7:
	shl.b32 	%r123, %r307, 2;
	shr.u32 	%r124, %r307, 3;
	and.b32  	%r125, %r123, 28;
	add.s32 	%r126, %r1, %r124;
	mad.lo.s32 	%r127, %r126, %r80, %r125;
	add.s32 	%r128, %r125, %r2;
	mad.lo.s32 	%r129, %r124, %r80, %r128;
	mul.wide.u32 	%rd21, %r127, 4;
	add.s64 	%rd13, %rd6, %rd21;
	mul.wide.s32 	%rd22, %r129, 4;
	add.s64 	%rd14, %rd7, %rd22;
	mul.lo.s32 	%r130, %r124, 144;
	add.s32 	%r132, %r131, %r130;
	shl.b32 	%r133, %r307, 4;
	and.b32  	%r134, %r133, 112;
	add.s32 	%r115, %r132, %r134;
	// begin inline asm
	cp.async.ca.shared.global [%r115], [%rd13], 16;

	// end inline asm
	add.s32 	%r136, %r135, %r130;
	add.s32 	%r116, %r136, %r134;
	// begin inline asm
	cp.async.ca.shared.global [%r116], [%rd14], 16;

	// end inline asm
	add.s32 	%r137, %r307, %r9;
	shl.b32 	%r138, %r137, 2;
	shr.u32 	%r139, %r137, 3;
	and.b32  	%r140, %r138, 28;
	add.s32 	%r141, %r1, %r139;
	mad.lo.s32 	%r142, %r141, %r80, %r140;
	add.s32 	%r143, %r140, %r2;
	mad.lo.s32 	%r144, %r139, %r80, %r143;
	mul.wide.u32 	%rd23, %r142, 4;
	add.s64 	%rd15, %rd6, %rd23;
	mul.wide.s32 	%rd24, %r144, 4;
	add.s64 	%rd16, %rd7, %rd24;
	mul.lo.s32 	%r145, %r139, 144;
	add.s32 	%r146, %r131, %r145;
	shl.b32 	%r147, %r137, 4;
	and.b32  	%r148, %r147, 112;
	add.s32 	%r117, %r146, %r148;
	// begin inline asm
	cp.async.ca.shared.global [%r117], [%rd15], 16;

	// end inline asm
	add.s32 	%r149, %r135, %r145;
	add.s32 	%r118, %r149, %r148;
	// begin inline asm
	cp.async.ca.shared.global [%r118], [%rd16], 16;

	// end inline asm
	add.s32 	%r150, %r137, %r9;
	shl.b32 	%r151, %r150, 2;
	shr.u32 	%r152, %r150, 3;
	and.b32  	%r153, %r151, 28;
	add.s32 	%r154, %r1, %r152;
	mad.lo.s32 	%r155, %r154, %r80, %r153;
	add.s32 	%r156, %r153, %r2;
	mad.lo.s32 	%r157, %r152, %r80, %r156;
	mul.wide.u32 	%rd25, %r155, 4;
	add.s64 	%rd17, %rd6, %rd25;
	mul.wide.s32 	%rd26, %r157, 4;
	add.s64 	%rd18, %rd7, %rd26;
	mul.lo.s32 	%r158, %r152, 144;
	add.s32 	%r159, %r131, %r158;
	shl.b32 	%r160, %r150, 4;
	and.b32  	%r161, %r160, 112;
	add.s32 	%r119, %r159, %r161;
	// begin inline asm
	cp.async.ca.shared.global [%r119], [%rd17], 16;

	// end inline asm
	add.s32 	%r162, %r135, %r158;
	add.s32 	%r120, %r162, %r161;
	// begin inline asm
	cp.async.ca.shared.global [%r120], [%rd18], 16;

	// end inline asm
	add.s32 	%r163, %r150, %r9;
	shl.b32 	%r164, %r163, 2;
	shr.u32 	%r165, %r163, 3;
	and.b32  	%r166, %r164, 28;
	add.s32 	%r167, %r1, %r165;
	mad.lo.s32 	%r168, %r167, %r80, %r166;
	add.s32 	%r169, %r166, %r2;
	mad.lo.s32 	%r170, %r165, %r80, %r169;
	mul.wide.u32 	%rd27, %r168, 4;
	add.s64 	%rd19, %rd6, %rd27;
	mul.wide.s32 	%rd28, %r170, 4;
	add.s64 	%rd20, %rd7, %rd28;
	mul.lo.s32 	%r171, %r165, 144;
	add.s32 	%r172, %r131, %r171;
	shl.b32 	%r173, %r163, 4;
	and.b32  	%r174, %r173, 112;
	add.s32 	%r121, %r172, %r174;
	// begin inline asm
	cp.async.ca.shared.global [%r121], [%rd19], 16;

	// end inline asm
	add.s32 	%r175, %r135, %r171;
	add.s32 	%r122, %r175, %r174;
	// begin inline asm
	cp.async.ca.shared.global [%r122], [%rd20], 16;

	// end inline asm
	add.s32 	%r307, %r163, %r9;
	setp.lt.u32 	%p7, %r307, 256;
	@%p7 bra 	$L__BB0_7;
$L__BB0_8:
	// begin inline asm
	cp.async.commit_group;

	// end inline asm
	// begin inline asm
	cp.async.wait_group 0;

	// end inline asm
	bar.sync 	0;
	add.s32 	%r19, %r8, %r9;
	max.u32 	%r177, %r19, 256;
	setp.lt.u32 	%p8, %r19, 256;
	selp.u32 	%r178, 1, 0, %p8;
	add.s32 	%r179, %r19, %r178;
	sub.s32 	%r180, %r177, %r179;
	div.u32 	%r181, %r180, %r9;
	add.s32 	%r20, %r181, %r178;
	and.b32  	%r21, %r20, 3;
	shl.b32 	%r182, %r8, 2;
	shr.u32 	%r22, %r8, 3;
	and.b32  	%r23, %r182, 28;
	add.s32 	%r183, %r1, %r22;
	mad.lo.s32 	%r24, %r183, %r80, %r23;
	shl.b32 	%r184, %r19, 2;
	shr.u32 	%r25, %r19, 3;
	and.b32  	%r26, %r184, 28;
	add.s32 	%r185, %r1, %r25;
	mad.lo.s32 	%r27, %r185, %r80, %r26;
	add.s32 	%r28, %r19, %r9;
	shl.b32 	%r186, %r28, 2;
	shr.u32 	%r29, %r28, 3;
	and.b32  	%r30, %r186, 28;
	add.s32 	%r187, %r1, %r29;
	mad.lo.s32 	%r31, %r187, %r80, %r30;
	add.s32 	%r32, %r28, %r9;
	shl.b32 	%r33, %r9, 3;
	shl.b32 	%r34, %r9, 4;
	shl.b32 	%r35, %r9, 1;
	shl.b32 	%r36, %r9, 2;
	mul.lo.s32 	%r37, %r9, 12;
	mul.lo.s32 	%r38, %r9, 3;
	mov.b32 	%r309, 0;
	mov.f32 	%f914, 0f00000000;
	mov.f32 	%f915, %f914;
	mov.f32 	%f916, %f914;
	mov.f32 	%f917, %f914;
	mov.f32 	%f918, %f914;
	mov.f32 	%f919, %f914;
	mov.f32 	%f920, %f914;
	mov.f32 	%f921, %f914;
	mov.f32 	%f922, %f914;
	mov.f32 	%f923, %f914;
	mov.f32 	%f924, %f914;
	mov.f32 	%f925, %f914;
	mov.f32 	%f926, %f914;
	mov.f32 	%f927, %f914;
	mov.f32 	%f928, %f914;
	mov.f32 	%f929, %f914;
	mov.u32 	%r320, %r309;
$L__BB0_9:
	xor.b32  	%r42, %r320, 1;
	add.s32 	%r43, %r309, 1;
	setp.ge.s32 	%p9, %r43, %r7;
	@%p9 bra 	$L__BB0_19;
	setp.gt.u32 	%p10, %r8, 255;
	shl.b32 	%r44, %r309, 5;
	add.s32 	%r45, %r44, 32;
	@%p10 bra 	$L__BB0_18;
	setp.eq.s32 	%p11, %r21, 3;
	mul.lo.s32 	%r188, %r42, 4608;
	mov.u32 	%r189, _ZZ5sgemmPKfS0_PfiffE2As;
	add.s32 	%r46, %r189, %r188;
	mov.u32 	%r190, _ZZ5sgemmPKfS0_PfiffE2Bs;
	add.s32 	%r47, %r190, %r188;
	mov.u32 	%r311, %r8;
	@%p11 bra 	$L__BB0_15;
	setp.eq.s32 	%p12, %r21, 0;
	add.s32 	%r193, %r45, %r24;
	add.s32 	%r194, %r22, %r45;
	add.s32 	%r195, %r23, %r2;
	mad.lo.s32 	%r196, %r194, %r80, %r195;
	mul.wide.s32 	%rd31, %r193, 4;
	add.s64 	%rd29, %rd6, %rd31;
	mul.wide.s32 	%rd32, %r196, 4;
	add.s64 	%rd30, %rd7, %rd32;
	mul.lo.s32 	%r197, %r22, 144;
	add.s32 	%r198, %r46, %r197;
	shl.b32 	%r199, %r23, 2;
	add.s32 	%r191, %r198, %r199;
	// begin inline asm
	cp.async.ca.shared.global [%r191], [%rd29], 16;

	// end inline asm
	add.s32 	%r200, %r47, %r197;
	add.s32 	%r192, %r200, %r199;
	// begin inline asm
	cp.async.ca.shared.global [%r192], [%rd30], 16;

	// end inline asm
	mov.u32 	%r311, %r19;
	@%p12 bra 	$L__BB0_15;
	setp.eq.s32 	%p13, %r21, 1;
	add.s32 	%r203, %r45, %r27;
	add.s32 	%r204, %r25, %r45;
	add.s32 	%r205, %r26, %r2;
	mad.lo.s32 	%r206, %r204, %r80, %r205;
	mul.wide.s32 	%rd35, %r203, 4;
	add.s64 	%rd33, %rd6, %rd35;
	mul.wide.s32 	%rd36, %r206, 4;
	add.s64 	%rd34, %rd7, %rd36;
	mul.lo.s32 	%r207, %r25, 144;
	add.s32 	%r208, %r46, %r207;
	shl.b32 	%r209, %r26, 2;
	add.s32 	%r201, %r208, %r209;
	// begin inline asm
	cp.async.ca.shared.global [%r201], [%rd33], 16;

	// end inline asm
	add.s32 	%r210, %r47, %r207;
	add.s32 	%r202, %r210, %r209;
	// begin inline asm
	cp.async.ca.shared.global [%r202], [%rd34], 16;

	// end inline asm
	mov.u32 	%r311, %r28;
	@%p13 bra 	$L__BB0_15;
	add.s32 	%r213, %r45, %r31;
	add.s32 	%r214, %r29, %r45;
	add.s32 	%r215, %r30, %r2;
	mad.lo.s32 	%r216, %r214, %r80, %r215;
	mul.wide.s32 	%rd39, %r213, 4;
	add.s64 	%rd37, %rd6, %rd39;
	mul.wide.s32 	%rd40, %r216, 4;
	add.s64 	%rd38, %rd7, %rd40;
	mul.lo.s32 	%r217, %r29, 144;
	add.s32 	%r218, %r46, %r217;
	shl.b32 	%r219, %r30, 2;
	add.s32 	%r211, %r218, %r219;
	// begin inline asm
	cp.async.ca.shared.global [%r211], [%rd37], 16;

	// end inline asm
	add.s32 	%r220, %r47, %r217;
	add.s32 	%r212, %r220, %r219;
	// begin inline asm
	cp.async.ca.shared.global [%r212], [%rd38], 16;

	// end inline asm
	mov.u32 	%r311, %r32;
$L__BB0_15:
	setp.lt.u32 	%p14, %r20, 3;
	@%p14 bra 	$L__BB0_18;
	shl.b32 	%r312, %r311, 2;
	add.s32 	%r318, %r33, %r312;
	add.s32 	%r317, %r35, %r311;
	add.s32 	%r316, %r37, %r312;
	add.s32 	%r315, %r38, %r311;
	add.s32 	%r314, %r9, %r311;
	shl.b32 	%r313, %r314, 2;
	cvt.s64.s32 	%rd51, %r44;
$L__BB0_17:
	shr.u32 	%r229, %r311, 3;
	and.b32  	%r230, %r312, 28;
	add.s32 	%r231, %r1, %r229;
	mul.lo.s32 	%r232, %r231, %r80;
	add.s32 	%r233, %r229, %r45;
	add.s32 	%r234, %r230, %r2;
	mad.lo.s32 	%r235, %r233, %r80, %r234;
	cvt.u64.u32 	%rd49, %r232;
	cvt.u64.u32 	%rd50, %r230;
	add.s64 	%rd52, %rd50, %rd51;
	add.s64 	%rd53, %rd52, %rd49;
	shl.b64 	%rd54, %rd53, 2;
	add.s64 	%rd55, %rd6, %rd54;
	add.s64 	%rd41, %rd55, 128;
	mul.wide.s32 	%rd56, %r235, 4;
	add.s64 	%rd42, %rd7, %rd56;
	mul.lo.s32 	%r236, %r229, 144;
	add.s32 	%r237, %r46, %r236;
	shl.b32 	%r238, %r312, 2;
	and.b32  	%r239, %r238, 112;
	add.s32 	%r221, %r237, %r239;
	// begin inline asm
	cp.async.ca.shared.global [%r221], [%rd41], 16;

	// end inline asm
	add.s32 	%r240, %r47, %r236;
	add.s32 	%r222, %r240, %r239;
	// begin inline asm
	cp.async.ca.shared.global [%r222], [%rd42], 16;

	// end inline asm
	add.s32 	%r241, %r311, %r9;
	shr.u32 	%r242, %r314, 3;
	and.b32  	%r243, %r313, 28;
	add.s32 	%r244, %r1, %r242;
	mul.lo.s32 	%r245, %r244, %r80;
	add.s32 	%r246, %r242, %r45;
	add.s32 	%r247, %r243, %r2;
	mad.lo.s32 	%r248, %r246, %r80, %r247;
	cvt.u64.u32 	%rd57, %r245;
	cvt.u64.u32 	%rd58, %r243;
	add.s64 	%rd59, %rd58, %rd51;
	add.s64 	%rd60, %rd59, %rd57;
	shl.b64 	%rd61, %rd60, 2;
	add.s64 	%rd62, %rd6, %rd61;
	add.s64 	%rd43, %rd62, 128;
	mul.wide.s32 	%rd63, %r248, 4;
	add.s64 	%rd44, %rd7, %rd63;
	mul.lo.s32 	%r249, %r242, 144;
	add.s32 	%r250, %r46, %r249;
	shl.b32 	%r251, %r313, 2;
	and.b32  	%r252, %r251, 112;
	add.s32 	%r223, %r250, %r252;
	// begin inline asm
	cp.async.ca.shared.global [%r223], [%rd43], 16;

	// end inline asm
	add.s32 	%r253, %r47, %r249;
	add.s32 	%r224, %r253, %r252;
	// begin inline asm
	cp.async.ca.shared.global [%r224], [%rd44], 16;

	// end inline asm
	add.s32 	%r254, %r241, %r9;
	shr.u32 	%r255, %r317, 3;
	and.b32  	%r256, %r318, 28;
	add.s32 	%r257, %r1, %r255;
	mul.lo.s32 	%r258, %r257, %r80;
	add.s32 	%r259, %r255, %r45;
	add.s32 	%r260, %r256, %r2;
	mad.lo.s32 	%r261, %r259, %r80, %r260;
	cvt.u64.u32 	%rd64, %r258;
	cvt.u64.u32 	%rd65, %r256;
	add.s64 	%rd66, %rd65, %rd51;
	add.s64 	%rd67, %rd66, %rd64;
	shl.b64 	%rd68, %rd67, 2;
	add.s64 	%rd69, %rd6, %rd68;
	add.s64 	%rd45, %rd69, 128;
	mul.wide.s32 	%rd70, %r261, 4;
	add.s64 	%rd46, %rd7, %rd70;
	mul.lo.s32 	%r262, %r255, 144;
	add.s32 	%r263, %r46, %r262;
	shl.b32 	%r264, %r318, 2;
	and.b32  	%r265, %r264, 112;
	add.s32 	%r225, %r263, %r265;
	// begin inline asm
	cp.async.ca.shared.global [%r225], [%rd45], 16;

	// end inline asm
	add.s32 	%r266, %r47, %r262;
	add.s32 	%r226, %r266, %r265;
	// begin inline asm
	cp.async.ca.shared.global [%r226], [%rd46], 16;

	// end inline asm
	add.s32 	%r267, %r254, %r9;
	shr.u32 	%r268, %r315, 3;
	and.b32  	%r269, %r316, 28;
	add.s32 	%r270, %r1, %r268;
	mul.lo.s32 	%r271, %r270, %r80;
	add.s32 	%r272, %r268, %r45;
	add.s32 	%r273, %r269, %r2;
	mad.lo.s32 	%r274, %r272, %r80, %r273;
	cvt.u64.u32 	%rd71, %r271;
	cvt.u64.u32 	%rd72, %r269;
	add.s64 	%rd73, %rd72, %rd51;
	add.s64 	%rd74, %rd73, %rd71;
	shl.b64 	%rd75, %rd74, 2;
	add.s64 	%rd76, %rd6, %rd75;
	add.s64 	%rd47, %rd76, 128;
	mul.wide.s32 	%rd77, %r274, 4;
	add.s64 	%rd48, %rd7, %rd77;
	mul.lo.s32 	%r275, %r268, 144;
	add.s32 	%r276, %r46, %r275;
	shl.b32 	%r277, %r316, 2;
	and.b32  	%r278, %r277, 112;
	add.s32 	%r227, %r276, %r278;
	// begin inline asm
	cp.async.ca.shared.global [%r227], [%rd47], 16;

	// end inline asm
	add.s32 	%r279, %r47, %r275;
	add.s32 	%r228, %r279, %r278;
	// begin inline asm
	cp.async.ca.shared.global [%r228], [%rd48], 16;

	// end inline asm
	add.s32 	%r311, %r267, %r9;
	add.s32 	%r318, %r318, %r34;
	add.s32 	%r317, %r317, %r36;
	add.s32 	%r316, %r316, %r34;
	add.s32 	%r315, %r315, %r36;
	add.s32 	%r314, %r314, %r36;
	add.s32 	%r313, %r313, %r34;
	add.s32 	%r312, %r312, %r34;
	setp.lt.u32 	%p15, %r311, 256;
	@%p15 bra 	$L__BB0_17;
$L__BB0_18:
	// begin inline asm
	cp.async.commit_group;

	// end inline asm
$L__BB0_19:
	mul.lo.s32 	%r280, %r320, 4608;
	mov.u32 	%r281, _ZZ5sgemmPKfS0_PfiffE2As;
	add.s32 	%r282, %r281, %r280;
	mov.u32 	%r283, _ZZ5sgemmPKfS0_PfiffE2Bs;
	add.s32 	%r284, %r283, %r280;
	mad.lo.s32 	%r285, %r3, 144, %r282;
	ld.shared.f32 	%f53, [%r285];
	ld.shared.f32 	%f54, [%r285+144];
	ld.shared.f32 	%f55, [%r285+288];
	ld.shared.f32 	%f56, [%r285+432];
	shl.b32 	%r286, %r5, 2;
	add.s32 	%r287, %r284, %r286;
	ld.shared.f32 	%f57, [%r287];
	ld.shared.f32 	%f58, [%r287+4];
	ld.shared.f32 	%f59, [%r287+8];
	ld.shared.f32 	%f60, [%r287+12];
	fma.rn.f32 	%f61, %f53, %f57, %f921;
	fma.rn.f32 	%f62, %f53, %f58, %f920;
	fma.rn.f32 	%f63, %f53, %f59, %f919;
	fma.rn.f32 	%f64, %f53, %f60, %f918;
	fma.rn.f32 	%f65, %f54, %f57, %f917;
	fma.rn.f32 	%f66, %f54, %f58, %f916;
	fma.rn.f32 	%f67, %f54, %f59, %f915;
	fma.rn.f32 	%f68, %f54, %f60, %f914;
	fma.rn.f32 	%f69, %f55, %f57, %f922;
	fma.rn.f32 	%f70, %f55, %f58, %f923;
	fma.rn.f32 	%f71, %f55, %f59, %f924;
	fma.rn.f32 	%f72, %f55, %f60, %f925;
	fma.rn.f32 	%f73, %f56, %f57, %f926;
	fma.rn.f32 	%f74, %f56, %f58, %f927;
	fma.rn.f32 	%f75, %f56, %f59, %f928;
	fma.rn.f32 	%f76, %f56, %f60, %f929;
	ld.shared.f32 	%f77, [%r285+4];
	ld.shared.f32 	%f78, [%r285+148];
	ld.shared.f32 	%f79, [%r285+292];
	ld.shared.f32 	%f80, [%r285+436];
	ld.shared.f32 	%f81, [%r287+144];
	ld.shared.f32 	%f82, [%r287+148];
	ld.shared.f32 	%f83, [%r287+152];
	ld.shared.f32 	%f84, [%r287+156];
	fma.rn.f32 	%f85, %f77, %f81, %f61;
	fma.rn.f32 	%f86, %f77, %f82, %f62;
	fma.rn.f32 	%f87, %f77, %f83, %f63;
	fma.rn.f32 	%f88, %f77, %f84, %f64;
	fma.rn.f32 	%f89, %f78, %f81, %f65;
	fma.rn.f32 	%f90, %f78, %f82, %f66;
	fma.rn.f32 	%f91, %f78, %f83, %f67;
	fma.rn.f32 	%f92, %f78, %f84, %f68;
	fma.rn.f32 	%f93, %f79, %f81, %f69;
	fma.rn.f32 	%f94, %f79, %f82, %f70;
	fma.rn.f32 	%f95, %f79, %f83, %f71;
	fma.rn.f32 	%f96, %f79, %f84, %f72;
	fma.rn.f32 	%f97, %f80, %f81, %f73;
	fma.rn.f32 	%f98, %f80, %f82, %f74;
	fma.rn.f32 	%f99, %f80, %f83, %f75;
	fma.rn.f32 	%f100, %f80, %f84, %f76;
	ld.shared.f32 	%f101, [%r285+8];
	ld.shared.f32 	%f102, [%r285+152];
	ld.shared.f32 	%f103, [%r285+296];
	ld.shared.f32 	%f104, [%r285+440];
	ld.shared.f32 	%f105, [%r287+288];
	ld.shared.f32 	%f106, [%r287+292];
	ld.shared.f32 	%f107, [%r287+296];
	ld.shared.f32 	%f108, [%r287+300];
	fma.rn.f32 	%f109, %f101, %f105, %f85;
	fma.rn.f32 	%f110, %f101, %f106, %f86;
	fma.rn.f32 	%f111, %f101, %f107, %f87;
	fma.rn.f32 	%f112, %f101, %f108, %f88;
	fma.rn.f32 	%f113, %f102, %f105, %f89;
	fma.rn.f32 	%f114, %f102, %f106, %f90;
	fma.rn.f32 	%f115, %f102, %f107, %f91;
	fma.rn.f32 	%f116, %f102, %f108, %f92;
	fma.rn.f32 	%f117, %f103, %f105, %f93;
	fma.rn.f32 	%f118, %f103, %f106, %f94;
	fma.rn.f32 	%f119, %f103, %f107, %f95;
	fma.rn.f32 	%f120, %f103, %f108, %f96;
	fma.rn.f32 	%f121, %f104, %f105, %f97;
	fma.rn.f32 	%f122, %f104, %f106, %f98;
	fma.rn.f32 	%f123, %f104, %f107, %f99;
	fma.rn.f32 	%f124, %f104, %f108, %f100;
	ld.shared.f32 	%f125, [%r285+12];
	ld.shared.f32 	%f126, [%r285+156];
	ld.shared.f32 	%f127, [%r285+300];
	ld.shared.f32 	%f128, [%r285+444];
	ld.shared.f32 	%f129, [%r287+432];
	ld.shared.f32 	%f130, [%r287+436];
	ld.shared.f32 	%f131, [%r287+440];
	ld.shared.f32 	%f132, [%r287+444];
	fma.rn.f32 	%f133, %f125, %f129, %f109;
	fma.rn.f32 	%f134, %f125, %f130, %f110;
	fma.rn.f32 	%f135, %f125, %f131, %f111;
	fma.rn.f32 	%f136, %f125, %f132, %f112;
	fma.rn.f32 	%f137, %f126, %f129, %f113;
	fma.rn.f32 	%f138, %f126, %f130, %f114;
	fma.rn.f32 	%f139, %f126, %f131, %f115;
	fma.rn.f32 	%f140, %f126, %f132, %f116;
	fma.rn.f32 	%f141, %f127, %f129, %f117;
	fma.rn.f32 	%f142, %f127, %f130, %f118;
	fma.rn.f32 	%f143, %f127, %f131, %f119;
	fma.rn.f32 	%f144, %f127, %f132, %f120;
	fma.rn.f32 	%f145, %f128, %f129, %f121;
	fma.rn.f32 	%f146, %f128, %f130, %f122;
	fma.rn.f32 	%f147, %f128, %f131, %f123;
	fma.rn.f32 	%f148, %f128, %f132, %f124;
	ld.shared.f32 	%f149, [%r285+16];
	ld.shared.f32 	%f150, [%r285+160];
	ld.shared.f32 	%f151, [%r285+304];
	ld.shared.f32 	%f152, [%r285+448];
	ld.shared.f32 	%f153, [%r287+576];
	ld.shared.f32 	%f154, [%r287+580];
	ld.shared.f32 	%f155, [%r287+584];
	ld.shared.f32 	%f156, [%r287+588];
	fma.rn.f32 	%f157, %f149, %f153, %f133;
	fma.rn.f32 	%f158, %f149, %f154, %f134;
	fma.rn.f32 	%f159, %f149, %f155, %f135;
	fma.rn.f32 	%f160, %f149, %f156, %f136;
	fma.rn.f32 	%f161, %f150, %f153, %f137;
	fma.rn.f32 	%f162, %f150, %f154, %f138;
	fma.rn.f32 	%f163, %f150, %f155, %f139;
	fma.rn.f32 	%f164, %f150, %f156, %f140;
	fma.rn.f32 	%f165, %f151, %f153, %f141;
	fma.rn.f32 	%f166, %f151, %f154, %f142;
	fma.rn.f32 	%f167, %f151, %f155, %f143;
	fma.rn.f32 	%f168, %f151, %f156, %f144;
	fma.rn.f32 	%f169, %f152, %f153, %f145;
	fma.rn.f32 	%f170, %f152, %f154, %f146;
	fma.rn.f32 	%f171, %f152, %f155, %f147;
	fma.rn.f32 	%f172, %f152, %f156, %f148;
	ld.shared.f32 	%f173, [%r285+20];
	ld.shared.f32 	%f174, [%r285+164];
	ld.shared.f32 	%f175, [%r285+308];
	ld.shared.f32 	%f176, [%r285+452];
	ld.shared.f32 	%f177, [%r287+720];
	ld.shared.f32 	%f178, [%r287+724];
	ld.shared.f32 	%f179, [%r287+728];
	ld.shared.f32 	%f180, [%r287+732];
	fma.rn.f32 	%f181, %f173, %f177, %f157;
	fma.rn.f32 	%f182, %f173, %f178, %f158;
	fma.rn.f32 	%f183, %f173, %f179, %f159;
	fma.rn.f32 	%f184, %f173, %f180, %f160;
	fma.rn.f32 	%f185, %f174, %f177, %f161;
	fma.rn.f32 	%f186, %f174, %f178, %f162;
	fma.rn.f32 	%f187, %f174, %f179, %f163;
	fma.rn.f32 	%f188, %f174, %f180, %f164;
	fma.rn.f32 	%f189, %f175, %f177, %f165;
	fma.rn.f32 	%f190, %f175, %f178, %f166;
	fma.rn.f32 	%f191, %f175, %f179, %f167;
	fma.rn.f32 	%f192, %f175, %f180, %f168;
	fma.rn.f32 	%f193, %f176, %f177, %f169;
	fma.rn.f32 	%f194, %f176, %f178, %f170;
	fma.rn.f32 	%f195, %f176, %f179, %f171;
	fma.rn.f32 	%f196, %f176, %f180, %f172;
	ld.shared.f32 	%f197, [%r285+24];
	ld.shared.f32 	%f198, [%r285+168];
	ld.shared.f32 	%f199, [%r285+312];
	ld.shared.f32 	%f200, [%r285+456];
	ld.shared.f32 	%f201, [%r287+864];
	ld.shared.f32 	%f202, [%r287+868];
	ld.shared.f32 	%f203, [%r287+872];
	ld.shared.f32 	%f204, [%r287+876];
	fma.rn.f32 	%f205, %f197, %f201, %f181;
	fma.rn.f32 	%f206, %f197, %f202, %f182;
	fma.rn.f32 	%f207, %f197, %f203, %f183;
	fma.rn.f32 	%f208, %f197, %f204, %f184;
	fma.rn.f32 	%f209, %f198, %f201, %f185;
	fma.rn.f32 	%f210, %f198, %f202, %f186;
	fma.rn.f32 	%f211, %f198, %f203, %f187;
	fma.rn.f32 	%f212, %f198, %f204, %f188;
	fma.rn.f32 	%f213, %f199, %f201, %f189;
	fma.rn.f32 	%f214, %f199, %f202, %f190;
	fma.rn.f32 	%f215, %f199, %f203, %f191;
	fma.rn.f32 	%f216, %f199, %f204, %f192;
	fma.rn.f32 	%f217, %f200, %f201, %f193;
	fma.rn.f32 	%f218, %f200, %f202, %f194;
	fma.rn.f32 	%f219, %f200, %f203, %f195;
	fma.rn.f32 	%f220, %f200, %f204, %f196;
	ld.shared.f32 	%f221, [%r285+28];
	ld.shared.f32 	%f222, [%r285+172];
	ld.shared.f32 	%f223, [%r285+316];
	ld.shared.f32 	%f224, [%r285+460];
	ld.shared.f32 	%f225, [%r287+1008];
	ld.shared.f32 	%f226, [%r287+1012];
	ld.shared.f32 	%f227, [%r287+1016];
	ld.shared.f32 	%f228, [%r287+1020];
	fma.rn.f32 	%f229, %f221, %f225, %f205;
	fma.rn.f32 	%f230, %f221, %f226, %f206;
	fma.rn.f32 	%f231, %f221, %f227, %f207;
	fma.rn.f32 	%f232, %f221, %f228, %f208;
	fma.rn.f32 	%f233, %f222, %f225, %f209;
	fma.rn.f32 	%f234, %f222, %f226, %f210;
	fma.rn.f32 	%f235, %f222, %f227, %f211;
	fma.rn.f32 	%f236, %f222, %f228, %f212;
	fma.rn.f32 	%f237, %f223, %f225, %f213;
	fma.rn.f32 	%f238, %f223, %f226, %f214;
	fma.rn.f32 	%f239, %f223, %f227, %f215;
	fma.rn.f32 	%f240, %f223, %f228, %f216;
	fma.rn.f32 	%f241, %f224, %f225, %f217;
	fma.rn.f32 	%f242, %f224, %f226, %f218;
	fma.rn.f32 	%f243, %f224, %f227, %f219;
	fma.rn.f32 	%f244, %f224, %f228, %f220;
	ld.shared.f32 	%f245, [%r285+32];
	ld.shared.f32 	%f246, [%r285+176];
	ld.shared.f32 	%f247, [%r285+320];
	ld.shared.f32 	%f248, [%r285+464];
	ld.shared.f32 	%f249, [%r287+1152];
	ld.shared.f32 	%f250, [%r287+1156];
	ld.shared.f32 	%f251, [%r287+1160];
	ld.shared.f32 	%f252, [%r287+1164];
	fma.rn.f32 	%f253, %f245, %f249, %f229;
	fma.rn.f32 	%f254, %f245, %f250, %f230;
	fma.rn.f32 	%f255, %f245, %f251, %f231;
	fma.rn.f32 	%f256, %f245, %f252, %f232;
	fma.rn.f32 	%f257, %f246, %f249, %f233;
	fma.rn.f32 	%f258, %f246, %f250, %f234;
	fma.rn.f32 	%f259, %f246, %f251, %f235;
	fma.rn.f32 	%f260, %f246, %f252, %f236;
	fma.rn.f32 	%f261, %f247, %f249, %f237;
	fma.rn.f32 	%f262, %f247, %f250, %f238;
	fma.rn.f32 	%f263, %f247, %f251, %f239;
	fma.rn.f32 	%f264, %f247, %f252, %f240;
	fma.rn.f32 	%f265, %f248, %f249, %f241;
	fma.rn.f32 	%f266, %f248, %f250, %f242;
	fma.rn.f32 	%f267, %f248, %f251, %f243;
	fma.rn.f32 	%f268, %f248, %f252, %f244;
	ld.shared.f32 	%f269, [%r285+36];
	ld.shared.f32 	%f270, [%r285+180];
	ld.shared.f32 	%f271, [%r285+324];
	ld.shared.f32 	%f272, [%r285+468];
	ld.shared.f32 	%f273, [%r287+1296];
	ld.shared.f32 	%f274, [%r287+1300];
	ld.shared.f32 	%f275, [%r287+1304];
	ld.shared.f32 	%f276, [%r287+1308];
	fma.rn.f32 	%f277, %f269, %f273, %f253;
	fma.rn.f32 	%f278, %f269, %f274, %f254;
	fma.rn.f32 	%f279, %f269, %f275, %f255;
	fma.rn.f32 	%f280, %f269, %f276, %f256;
	fma.rn.f32 	%f281, %f270, %f273, %f257;
	fma.rn.f32 	%f282, %f270, %f274, %f258;
	fma.rn.f32 	%f283, %f270, %f275, %f259;
	fma.rn.f32 	%f284, %f270, %f276, %f260;
	fma.rn.f32 	%f285, %f271, %f273, %f261;
	fma.rn.f32 	%f286, %f271, %f274, %f262;
	fma.rn.f32 	%f287, %f271, %f275, %f263;
	fma.rn.f32 	%f288, %f271, %f276, %f264;
	fma.rn.f32 	%f289, %f272, %f273, %f265;
	fma.rn.f32 	%f290, %f272, %f274, %f266;
	fma.rn.f32 	%f291, %f272, %f275, %f267;
	fma.rn.f32 	%f292, %f272, %f276, %f268;
	ld.shared.f32 	%f293, [%r285+40];
	ld.shared.f32 	%f294, [%r285+184];
	ld.shared.f32 	%f295, [%r285+328];
	ld.shared.f32 	%f296, [%r285+472];
	ld.shared.f32 	%f297, [%r287+1440];
	ld.shared.f32 	%f298, [%r287+1444];
	ld.shared.f32 	%f299, [%r287+1448];
	ld.shared.f32 	%f300, [%r287+1452];
	fma.rn.f32 	%f301, %f293, %f297, %f277;
	fma.rn.f32 	%f302, %f293, %f298, %f278;
	fma.rn.f32 	%f303, %f293, %f299, %f279;
	fma.rn.f32 	%f304, %f293, %f300, %f280;
	fma.rn.f32 	%f305, %f294, %f297, %f281;
	fma.rn.f32 	%f306, %f294, %f298, %f282;
	fma.rn.f32 	%f307, %f294, %f299, %f283;
	fma.rn.f32 	%f308, %f294, %f300, %f284;
	fma.rn.f32 	%f309, %f295, %f297, %f285;
	fma.rn.f32 	%f310, %f295, %f298, %f286;
	fma.rn.f32 	%f311, %f295, %f299, %f287;
	fma.rn.f32 	%f312, %f295, %f300, %f288;
	fma.rn.f32 	%f313, %f296, %f297, %f289;
	fma.rn.f32 	%f314, %f296, %f298, %f290;
	fma.rn.f32 	%f315, %f296, %f299, %f291;
	fma.rn.f32 	%f316, %f296, %f300, %f292;
	ld.shared.f32 	%f317, [%r285+44];
	ld.shared.f32 	%f318, [%r285+188];
	ld.shared.f32 	%f319, [%r285+332];
	ld.shared.f32 	%f320, [%r285+476];
	ld.shared.f32 	%f321, [%r287+1584];
	ld.shared.f32 	%f322, [%r287+1588];
	ld.shared.f32 	%f323, [%r287+1592];
	ld.shared.f32 	%f324, [%r287+1596];
	fma.rn.f32 	%f325, %f317, %f321, %f301;
	fma.rn.f32 	%f326, %f317, %f322, %f302;
	fma.rn.f32 	%f327, %f317, %f323, %f303;
	fma.rn.f32 	%f328, %f317, %f324, %f304;
	fma.rn.f32 	%f329, %f318, %f321, %f305;
	fma.rn.f32 	%f330, %f318, %f322, %f306;
	fma.rn.f32 	%f331, %f318, %f323, %f307;
	fma.rn.f32 	%f332, %f318, %f324, %f308;
	fma.rn.f32 	%f333, %f319, %f321, %f309;
	fma.rn.f32 	%f334, %f319, %f322, %f310;
	fma.rn.f32 	%f335, %f319, %f323, %f311;
	fma.rn.f32 	%f336, %f319, %f324, %f312;
	fma.rn.f32 	%f337, %f320, %f321, %f313;
	fma.rn.f32 	%f338, %f320, %f322, %f314;
	fma.rn.f32 	%f339, %f320, %f323, %f315;
	fma.rn.f32 	%f340, %f320, %f324, %f316;
	ld.shared.f32 	%f341, [%r285+48];
	ld.shared.f32 	%f342, [%r285+192];
	ld.shared.f32 	%f343, [%r285+336];
	ld.shared.f32 	%f344, [%r285+480];
	ld.shared.f32 	%f345, [%r287+1728];
	ld.shared.f32 	%f346, [%r287+1732];
	ld.shared.f32 	%f347, [%r287+1736];
	ld.shared.f32 	%f348, [%r287+1740];
	fma.rn.f32 	%f349, %f341, %f345, %f325;
	fma.rn.f32 	%f350, %f341, %f346, %f326;
	fma.rn.f32 	%f351, %f341, %f347, %f327;
	fma.rn.f32 	%f352, %f341, %f348, %f328;
	fma.rn.f32 	%f353, %f342, %f345, %f329;
	fma.rn.f32 	%f354, %f342, %f346, %f330;
	fma.rn.f32 	%f355, %f342, %f347, %f331;
	fma.rn.f32 	%f356, %f342, %f348, %f332;
	fma.rn.f32 	%f357, %f343, %f345, %f333;
	fma.rn.f32 	%f358, %f343, %f346, %f334;
	fma.rn.f32 	%f359, %f343, %f347, %f335;
	fma.rn.f32 	%f360, %f343, %f348, %f336;
	fma.rn.f32 	%f361, %f344, %f345, %f337;
	fma.rn.f32 	%f362, %f344, %f346, %f338;
	fma.rn.f32 	%f363, %f344, %f347, %f339;
	fma.rn.f32 	%f364, %f344, %f348, %f340;
	ld.shared.f32 	%f365, [%r285+52];
	ld.shared.f32 	%f366, [%r285+196];
	ld.shared.f32 	%f367, [%r285+340];
	ld.shared.f32 	%f368, [%r285+484];
	ld.shared.f32 	%f369, [%r287+1872];
	ld.shared.f32 	%f370, [%r287+1876];
	ld.shared.f32 	%f371, [%r287+1880];
	ld.shared.f32 	%f372, [%r287+1884];
	fma.rn.f32 	%f373, %f365, %f369, %f349;
	fma.rn.f32 	%f374, %f365, %f370, %f350;
	fma.rn.f32 	%f375, %f365, %f371, %f351;
	fma.rn.f32 	%f376, %f365, %f372, %f352;
	fma.rn.f32 	%f377, %f366, %f369, %f353;
	fma.rn.f32 	%f378, %f366, %f370, %f354;
	fma.rn.f32 	%f379, %f366, %f371, %f355;
	fma.rn.f32 	%f380, %f366, %f372, %f356;
	fma.rn.f32 	%f381, %f367, %f369, %f357;
	fma.rn.f32 	%f382, %f367, %f370, %f358;
	fma.rn.f32 	%f383, %f367, %f371, %f359;
	fma.rn.f32 	%f384, %f367, %f372, %f360;
	fma.rn.f32 	%f385, %f368, %f369, %f361;
	fma.rn.f32 	%f386, %f368, %f370, %f362;
	fma.rn.f32 	%f387, %f368, %f371, %f363;
	fma.rn.f32 	%f388, %f368, %f372, %f364;
	ld.shared.f32 	%f389, [%r285+56];
	ld.shared.f32 	%f390, [%r285+200];
	ld.shared.f32 	%f391, [%r285+344];
	ld.shared.f32 	%f392, [%r285+488];
	ld.shared.f32 	%f393, [%r287+2016];
	ld.shared.f32 	%f394, [%r287+2020];
	ld.shared.f32 	%f395, [%r287+2024];
	ld.shared.f32 	%f396, [%r287+2028];
	fma.rn.f32 	%f397, %f389, %f393, %f373;
	fma.rn.f32 	%f398, %f389, %f394, %f374;
	fma.rn.f32 	%f399, %f389, %f395, %f375;
	fma.rn.f32 	%f400, %f389, %f396, %f376;
	fma.rn.f32 	%f401, %f390, %f393, %f377;
	fma.rn.f32 	%f402, %f390, %f394, %f378;
	fma.rn.f32 	%f403, %f390, %f395, %f379;
	fma.rn.f32 	%f404, %f390, %f396, %f380;
	fma.rn.f32 	%f405, %f391, %f393, %f381;
	fma.rn.f32 	%f406, %f391, %f394, %f382;
	fma.rn.f32 	%f407, %f391, %f395, %f383;
	fma.rn.f32 	%f408, %f391, %f396, %f384;
	fma.rn.f32 	%f409, %f392, %f393, %f385;
	fma.rn.f32 	%f410, %f392, %f394, %f386;
	fma.rn.f32 	%f411, %f392, %f395, %f387;
	fma.rn.f32 	%f412, %f392, %f396, %f388;
	ld.shared.f32 	%f413, [%r285+60];
	ld.shared.f32 	%f414, [%r285+204];
	ld.shared.f32 	%f415, [%r285+348];
	ld.shared.f32 	%f416, [%r285+492];
	ld.shared.f32 	%f417, [%r287+2160];
	ld.shared.f32 	%f418, [%r287+2164];
	ld.shared.f32 	%f419, [%r287+2168];
	ld.shared.f32 	%f420, [%r287+2172];
	fma.rn.f32 	%f421, %f413, %f417, %f397;
	fma.rn.f32 	%f422, %f413, %f418, %f398;
	fma.rn.f32 	%f423, %f413, %f419, %f399;
	fma.rn.f32 	%f424, %f413, %f420, %f400;
	fma.rn.f32 	%f425, %f414, %f417, %f401;
	fma.rn.f32 	%f426, %f414, %f418, %f402;
	fma.rn.f32 	%f427, %f414, %f419, %f403;
	fma.rn.f32 	%f428, %f414, %f420, %f404;
	fma.rn.f32 	%f429, %f415, %f417, %f405;
	fma.rn.f32 	%f430, %f415, %f418, %f406;
	fma.rn.f32 	%f431, %f415, %f419, %f407;
	fma.rn.f32 	%f432, %f415, %f420, %f408;
	fma.rn.f32 	%f433, %f416, %f417, %f409;
	fma.rn.f32 	%f434, %f416, %f418, %f410;
	fma.rn.f32 	%f435, %f416, %f419, %f411;
	fma.rn.f32 	%f436, %f416, %f420, %f412;
	ld.shared.f32 	%f437, [%r285+64];
	ld.shared.f32 	%f438, [%r285+208];
	ld.shared.f32 	%f439, [%r285+352];
	ld.shared.f32 	%f440, [%r285+496];
	ld.shared.f32 	%f441, [%r287+2304];
	ld.shared.f32 	%f442, [%r287+2308];
	ld.shared.f32 	%f443, [%r287+2312];
	ld.shared.f32 	%f444, [%r287+2316];
	fma.rn.f32 	%f445, %f437, %f441, %f421;
	fma.rn.f32 	%f446, %f437, %f442, %f422;
	fma.rn.f32 	%f447, %f437, %f443, %f423;
	fma.rn.f32 	%f448, %f437, %f444, %f424;
	fma.rn.f32 	%f449, %f438, %f441, %f425;
	fma.rn.f32 	%f450, %f438, %f442, %f426;
	fma.rn.f32 	%f451, %f438, %f443, %f427;
	fma.rn.f32 	%f452, %f438, %f444, %f428;
	fma.rn.f32 	%f453, %f439, %f441, %f429;
	fma.rn.f32 	%f454, %f439, %f442, %f430;
	fma.rn.f32 	%f455, %f439, %f443, %f431;
	fma.rn.f32 	%f456, %f439, %f444, %f432;
	fma.rn.f32 	%f457, %f440, %f441, %f433;
	fma.rn.f32 	%f458, %f440, %f442, %f434;
	fma.rn.f32 	%f459, %f440, %f443, %f435;
	fma.rn.f32 	%f460, %f440, %f444, %f436;
	ld.shared.f32 	%f461, [%r285+68];
	ld.shared.f32 	%f462, [%r285+212];
	ld.shared.f32 	%f463, [%r285+356];
	ld.shared.f32 	%f464, [%r285+500];
	ld.shared.f32 	%f465, [%r287+2448];
	ld.shared.f32 	%f466, [%r287+2452];
	ld.shared.f32 	%f467, [%r287+2456];
	ld.shared.f32 	%f468, [%r287+2460];
	fma.rn.f32 	%f469, %f461, %f465, %f445;
	fma.rn.f32 	%f470, %f461, %f466, %f446;
	fma.rn.f32 	%f471, %f461, %f467, %f447;
	fma.rn.f32 	%f472, %f461, %f468, %f448;
	fma.rn.f32 	%f473, %f462, %f465, %f449;
	fma.rn.f32 	%f474, %f462, %f466, %f450;
	fma.rn.f32 	%f475, %f462, %f467, %f451;
	fma.rn.f32 	%f476, %f462, %f468, %f452;
	fma.rn.f32 	%f477, %f463, %f465, %f453;
	fma.rn.f32 	%f478, %f463, %f466, %f454;
	fma.rn.f32 	%f479, %f463, %f467, %f455;
	fma.rn.f32 	%f480, %f463, %f468, %f456;
	fma.rn.f32 	%f481, %f464, %f465, %f457;
	fma.rn.f32 	%f482, %f464, %f466, %f458;
	fma.rn.f32 	%f483, %f464, %f467, %f459;
	fma.rn.f32 	%f484, %f464, %f468, %f460;
	ld.shared.f32 	%f485, [%r285+72];
	ld.shared.f32 	%f486, [%r285+216];
	ld.shared.f32 	%f487, [%r285+360];
	ld.shared.f32 	%f488, [%r285+504];
	ld.shared.f32 	%f489, [%r287+2592];
	ld.shared.f32 	%f490, [%r287+2596];
	ld.shared.f32 	%f491, [%r287+2600];
	ld.shared.f32 	%f492, [%r287+2604];
	fma.rn.f32 	%f493, %f485, %f489, %f469;
	fma.rn.f32 	%f494, %f485, %f490, %f470;
	fma.rn.f32 	%f495, %f485, %f491, %f471;
	fma.rn.f32 	%f496, %f485, %f492, %f472;
	fma.rn.f32 	%f497, %f486, %f489, %f473;
	fma.rn.f32 	%f498, %f486, %f490, %f474;
	fma.rn.f32 	%f499, %f486, %f491, %f475;
	fma.rn.f32 	%f500, %f486, %f492, %f476;
	fma.rn.f32 	%f501, %f487, %f489, %f477;
	fma.rn.f32 	%f502, %f487, %f490, %f478;
	fma.rn.f32 	%f503, %f487, %f491, %f479;
	fma.rn.f32 	%f504, %f487, %f492, %f480;
	fma.rn.f32 	%f505, %f488, %f489, %f481;
	fma.rn.f32 	%f506, %f488, %f490, %f482;
	fma.rn.f32 	%f507, %f488, %f491, %f483;
	fma.rn.f32 	%f508, %f488, %f492, %f484;
	ld.shared.f32 	%f509, [%r285+76];
	ld.shared.f32 	%f510, [%r285+220];
	ld.shared.f32 	%f511, [%r285+364];
	ld.shared.f32 	%f512, [%r285+508];
	ld.shared.f32 	%f513, [%r287+2736];
	ld.shared.f32 	%f514, [%r287+2740];
	ld.shared.f32 	%f515, [%r287+2744];
	ld.shared.f32 	%f516, [%r287+2748];
	fma.rn.f32 	%f517, %f509, %f513, %f493;
	fma.rn.f32 	%f518, %f509, %f514, %f494;
	fma.rn.f32 	%f519, %f509, %f515, %f495;
	fma.rn.f32 	%f520, %f509, %f516, %f496;
	fma.rn.f32 	%f521, %f510, %f513, %f497;
	fma.rn.f32 	%f522, %f510, %f514, %f498;
	fma.rn.f32 	%f523, %f510, %f515, %f499;
	fma.rn.f32 	%f524, %f510, %f516, %f500;
	fma.rn.f32 	%f525, %f511, %f513, %f501;
	fma.rn.f32 	%f526, %f511, %f514, %f502;
	fma.rn.f32 	%f527, %f511, %f515, %f503;
	fma.rn.f32 	%f528, %f511, %f516, %f504;
	fma.rn.f32 	%f529, %f512, %f513, %f505;
	fma.rn.f32 	%f530, %f512, %f514, %f506;
	fma.rn.f32 	%f531, %f512, %f515, %f507;
	fma.rn.f32 	%f532, %f512, %f516, %f508;
	ld.shared.f32 	%f533, [%r285+80];
	ld.shared.f32 	%f534, [%r285+224];
	ld.shared.f32 	%f535, [%r285+368];
	ld.shared.f32 	%f536, [%r285+512];
	ld.shared.f32 	%f537, [%r287+2880];
	ld.shared.f32 	%f538, [%r287+2884];
	ld.shared.f32 	%f539, [%r287+2888];
	ld.shared.f32 	%f540, [%r287+2892];
	fma.rn.f32 	%f541, %f533, %f537, %f517;
	fma.rn.f32 	%f542, %f533, %f538, %f518;
	fma.rn.f32 	%f543, %f533, %f539, %f519;
	fma.rn.f32 	%f544, %f533, %f540, %f520;
	fma.rn.f32 	%f545, %f534, %f537, %f521;
	fma.rn.f32 	%f546, %f534, %f538, %f522;
	fma.rn.f32 	%f547, %f534, %f539, %f523;
	fma.rn.f32 	%f548, %f534, %f540, %f524;
	fma.rn.f32 	%f549, %f535, %f537, %f525;
	fma.rn.f32 	%f550, %f535, %f538, %f526;
	fma.rn.f32 	%f551, %f535, %f539, %f527;
	fma.rn.f32 	%f552, %f535, %f540, %f528;
	fma.rn.f32 	%f553, %f536, %f537, %f529;
	fma.rn.f32 	%f554, %f536, %f538, %f530;
	fma.rn.f32 	%f555, %f536, %f539, %f531;
	fma.rn.f32 	%f556, %f536, %f540, %f532;
	ld.shared.f32 	%f557, [%r285+84];
	ld.shared.f32 	%f558, [%r285+228];
	ld.shared.f32 	%f559, [%r285+372];
	ld.shared.f32 	%f560, [%r285+516];
	ld.shared.f32 	%f561, [%r287+3024];
	ld.shared.f32 	%f562, [%r287+3028];
	ld.shared.f32 	%f563, [%r287+3032];
	ld.shared.f32 	%f564, [%r287+3036];
	fma.rn.f32 	%f565, %f557, %f561, %f541;
	fma.rn.f32 	%f566, %f557, %f562, %f542;
	fma.rn.f32 	%f567, %f557, %f563, %f543;
	fma.rn.f32 	%f568, %f557, %f564, %f544;
	fma.rn.f32 	%f569, %f558, %f561, %f545;
	fma.rn.f32 	%f570, %f558, %f562, %f546;
	fma.rn.f32 	%f571, %f558, %f563, %f547;
	fma.rn.f32 	%f572, %f558, %f564, %f548;
	fma.rn.f32 	%f573, %f559, %f561, %f549;
	fma.rn.f32 	%f574, %f559, %f562, %f550;
	fma.rn.f32 	%f575, %f559, %f563, %f551;
	fma.rn.f32 	%f576, %f559, %f564, %f552;
	fma.rn.f32 	%f577, %f560, %f561, %f553;
	fma.rn.f32 	%f578, %f560, %f562, %f554;
	fma.rn.f32 	%f579, %f560, %f563, %f555;
	fma.rn.f32 	%f580, %f560, %f564, %f556;
	ld.shared.f32 	%f581, [%r285+88];
	ld.shared.f32 	%f582, [%r285+232];
	ld.shared.f32 	%f583, [%r285+376];
	ld.shared.f32 	%f584, [%r285+520];
	ld.shared.f32 	%f585, [%r287+3168];
	ld.shared.f32 	%f586, [%r287+3172];
	ld.shared.f32 	%f587, [%r287+3176];
	ld.shared.f32 	%f588, [%r287+3180];
	fma.rn.f32 	%f589, %f581, %f585, %f565;
	fma.rn.f32 	%f590, %f581, %f586, %f566;
	fma.rn.f32 	%f591, %f581, %f587, %f567;
	fma.rn.f32 	%f592, %f581, %f588, %f568;
	fma.rn.f32 	%f593, %f582, %f585, %f569;
	fma.rn.f32 	%f594, %f582, %f586, %f570;
	fma.rn.f32 	%f595, %f582, %f587, %f571;
	fma.rn.f32 	%f596, %f582, %f588, %f572;
	fma.rn.f32 	%f597, %f583, %f585, %f573;
	fma.rn.f32 	%f598, %f583, %f586, %f574;
	fma.rn.f32 	%f599, %f583, %f587, %f575;
	fma.rn.f32 	%f600, %f583, %f588, %f576;
	fma.rn.f32 	%f601, %f584, %f585, %f577;
	fma.rn.f32 	%f602, %f584, %f586, %f578;
	fma.rn.f32 	%f603, %f584, %f587, %f579;
	fma.rn.f32 	%f604, %f584, %f588, %f580;
	ld.shared.f32 	%f605, [%r285+92];
	ld.shared.f32 	%f606, [%r285+236];
	ld.shared.f32 	%f607, [%r285+380];
	ld.shared.f32 	%f608, [%r285+524];
	ld.shared.f32 	%f609, [%r287+3312];
	ld.shared.f32 	%f610, [%r287+3316];
	ld.shared.f32 	%f611, [%r287+3320];
	ld.shared.f32 	%f612, [%r287+3324];
	fma.rn.f32 	%f613, %f605, %f609, %f589;
	fma.rn.f32 	%f614, %f605, %f610, %f590;
	fma.rn.f32 	%f615, %f605, %f611, %f591;
	fma.rn.f32 	%f616, %f605, %f612, %f592;
	fma.rn.f32 	%f617, %f606, %f609, %f593;
	fma.rn.f32 	%f618, %f606, %f610, %f594;
	fma.rn.f32 	%f619, %f606, %f611, %f595;
	fma.rn.f32 	%f620, %f606, %f612, %f596;
	fma.rn.f32 	%f621, %f607, %f609, %f597;
	fma.rn.f32 	%f622, %f607, %f610, %f598;
	fma.rn.f32 	%f623, %f607, %f611, %f599;
	fma.rn.f32 	%f624, %f607, %f612, %f600;
	fma.rn.f32 	%f625, %f608, %f609, %f601;
	fma.rn.f32 	%f626, %f608, %f610, %f602;
	fma.rn.f32 	%f627, %f608, %f611, %f603;
	fma.rn.f32 	%f628, %f608, %f612, %f604;
	ld.shared.f32 	%f629, [%r285+96];
	ld.shared.f32 	%f630, [%r285+240];
	ld.shared.f32 	%f631, [%r285+384];
	ld.shared.f32 	%f632, [%r285+528];
	ld.shared.f32 	%f633, [%r287+3456];
	ld.shared.f32 	%f634, [%r287+3460];
	ld.shared.f32 	%f635, [%r287+3464];
	ld.shared.f32 	%f636, [%r287+3468];
	fma.rn.f32 	%f637, %f629, %f633, %f613;
	fma.rn.f32 	%f638, %f629, %f634, %f614;
	fma.rn.f32 	%f639, %f629, %f635, %f615;
	fma.rn.f32 	%f640, %f629, %f636, %f616;
	fma.rn.f32 	%f641, %f630, %f633, %f617;
	fma.rn.f32 	%f642, %f630, %f634, %f618;
	fma.rn.f32 	%f643, %f630, %f635, %f619;
	fma.rn.f32 	%f644, %f630, %f636, %f620;
	fma.rn.f32 	%f645, %f631, %f633, %f621;
	fma.rn.f32 	%f646, %f631, %f634, %f622;
	fma.rn.f32 	%f647, %f631, %f635, %f623;
	fma.rn.f32 	%f648, %f631, %f636, %f624;
	fma.rn.f32 	%f649, %f632, %f633, %f625;
	fma.rn.f32 	%f650, %f632, %f634, %f626;
	fma.rn.f32 	%f651, %f632, %f635, %f627;
	fma.rn.f32 	%f652, %f632, %f636, %f628;
	ld.shared.f32 	%f653, [%r285+100];
	ld.shared.f32 	%f654, [%r285+244];
	ld.shared.f32 	%f655, [%r285+388];
	ld.shared.f32 	%f656, [%r285+532];
	ld.shared.f32 	%f657, [%r287+3600];
	ld.shared.f32 	%f658, [%r287+3604];
	ld.shared.f32 	%f659, [%r287+3608];
	ld.shared.f32 	%f660, [%r287+3612];
	fma.rn.f32 	%f661, %f653, %f657, %f637;
	fma.rn.f32 	%f662, %f653, %f658, %f638;
	fma.rn.f32 	%f663, %f653, %f659, %f639;
	fma.rn.f32 	%f664, %f653, %f660, %f640;
	fma.rn.f32 	%f665, %f654, %f657, %f641;
	fma.rn.f32 	%f666, %f654, %f658, %f642;
	fma.rn.f32 	%f667, %f654, %f659, %f643;
	fma.rn.f32 	%f668, %f654, %f660, %f644;
	fma.rn.f32 	%f669, %f655, %f657, %f645;
	fma.rn.f32 	%f670, %f655, %f658, %f646;
	fma.rn.f32 	%f671, %f655, %f659, %f647;
	fma.rn.f32 	%f672, %f655, %f660, %f648;
	fma.rn.f32 	%f673, %f656, %f657, %f649;
	fma.rn.f32 	%f674, %f656, %f658, %f650;
	fma.rn.f32 	%f675, %f656, %f659, %f651;
	fma.rn.f32 	%f676, %f656, %f660, %f652;
	ld.shared.f32 	%f677, [%r285+104];
	ld.shared.f32 	%f678, [%r285+248];
	ld.shared.f32 	%f679, [%r285+392];
	ld.shared.f32 	%f680, [%r285+536];
	ld.shared.f32 	%f681, [%r287+3744];
	ld.shared.f32 	%f682, [%r287+3748];
	ld.shared.f32 	%f683, [%r287+3752];
	ld.shared.f32 	%f684, [%r287+3756];
	fma.rn.f32 	%f685, %f677, %f681, %f661;
	fma.rn.f32 	%f686, %f677, %f682, %f662;
	fma.rn.f32 	%f687, %f677, %f683, %f663;
	fma.rn.f32 	%f688, %f677, %f684, %f664;
	fma.rn.f32 	%f689, %f678, %f681, %f665;
	fma.rn.f32 	%f690, %f678, %f682, %f666;
	fma.rn.f32 	%f691, %f678, %f683, %f667;
	fma.rn.f32 	%f692, %f678, %f684, %f668;
	fma.rn.f32 	%f693, %f679, %f681, %f669;
	fma.rn.f32 	%f694, %f679, %f682, %f670;
	fma.rn.f32 	%f695, %f679, %f683, %f671;
	fma.rn.f32 	%f696, %f679, %f684, %f672;
	fma.rn.f32 	%f697, %f680, %f681, %f673;
	fma.rn.f32 	%f698, %f680, %f682, %f674;
	fma.rn.f32 	%f699, %f680, %f683, %f675;
	fma.rn.f32 	%f700, %f680, %f684, %f676;
	ld.shared.f32 	%f701, [%r285+108];
	ld.shared.f32 	%f702, [%r285+252];
	ld.shared.f32 	%f703, [%r285+396];
	ld.shared.f32 	%f704, [%r285+540];
	ld.shared.f32 	%f705, [%r287+3888];
	ld.shared.f32 	%f706, [%r287+3892];
	ld.shared.f32 	%f707, [%r287+3896];
	ld.shared.f32 	%f708, [%r287+3900];
	fma.rn.f32 	%f709, %f701, %f705, %f685;
	fma.rn.f32 	%f710, %f701, %f706, %f686;
	fma.rn.f32 	%f711, %f701, %f707, %f687;
	fma.rn.f32 	%f712, %f701, %f708, %f688;
	fma.rn.f32 	%f713, %f702, %f705, %f689;
	fma.rn.f32 	%f714, %f702, %f706, %f690;
	fma.rn.f32 	%f715, %f702, %f707, %f691;
	fma.rn.f32 	%f716, %f702, %f708, %f692;
	fma.rn.f32 	%f717, %f703, %f705, %f693;
	fma.rn.f32 	%f718, %f703, %f706, %f694;
	fma.rn.f32 	%f719, %f703, %f707, %f695;
	fma.rn.f32 	%f720, %f703, %f708, %f696;
	fma.rn.f32 	%f721, %f704, %f705, %f697;
	fma.rn.f32 	%f722, %f704, %f706, %f698;
	fma.rn.f32 	%f723, %f704, %f707, %f699;
	fma.rn.f32 	%f724, %f704, %f708, %f700;
	ld.shared.f32 	%f725, [%r285+112];
	ld.shared.f32 	%f726, [%r285+256];
	ld.shared.f32 	%f727, [%r285+400];
	ld.shared.f32 	%f728, [%r285+544];
	ld.shared.f32 	%f729, [%r287+4032];
	ld.shared.f32 	%f730, [%r287+4036];
	ld.shared.f32 	%f731, [%r287+4040];
	ld.shared.f32 	%f732, [%r287+4044];
	fma.rn.f32 	%f733, %f725, %f729, %f709;
	fma.rn.f32 	%f734, %f725, %f730, %f710;
	fma.rn.f32 	%f735, %f725, %f731, %f711;
	fma.rn.f32 	%f736, %f725, %f732, %f712;
	fma.rn.f32 	%f737, %f726, %f729, %f713;
	fma.rn.f32 	%f738, %f726, %f730, %f714;
	fma.rn.f32 	%f739, %f726, %f731, %f715;
	fma.rn.f32 	%f740, %f726, %f732, %f716;
	fma.rn.f32 	%f741, %f727, %f729, %f717;
	fma.rn.f32 	%f742, %f727, %f730, %f718;
	fma.rn.f32 	%f743, %f727, %f731, %f719;
	fma.rn.f32 	%f744, %f727, %f732, %f720;
	fma.rn.f32 	%f745, %f728, %f729, %f721;
	fma.rn.f32 	%f746, %f728, %f730, %f722;
	fma.rn.f32 	%f747, %f728, %f731, %f723;
	fma.rn.f32 	%f748, %f728, %f732, %f724;
	ld.shared.f32 	%f749, [%r285+116];
	ld.shared.f32 	%f750, [%r285+260];
	ld.shared.f32 	%f751, [%r285+404];
	ld.shared.f32 	%f752, [%r285+548];
	ld.shared.f32 	%f753, [%r287+4176];
	ld.shared.f32 	%f754, [%r287+4180];
	ld.shared.f32 	%f755, [%r287+4184];
	ld.shared.f32 	%f756, [%r287+4188];
	fma.rn.f32 	%f757, %f749, %f753, %f733;
	fma.rn.f32 	%f758, %f749, %f754, %f734;
	fma.rn.f32 	%f759, %f749, %f755, %f735;
	fma.rn.f32 	%f760, %f749, %f756, %f736;
	fma.rn.f32 	%f761, %f750, %f753, %f737;
	fma.rn.f32 	%f762, %f750, %f754, %f738;
	fma.rn.f32 	%f763, %f750, %f755, %f739;
	fma.rn.f32 	%f764, %f750, %f756, %f740;
	fma.rn.f32 	%f765, %f751, %f753, %f741;
	fma.rn.f32 	%f766, %f751, %f754, %f742;
	fma.rn.f32 	%f767, %f751, %f755, %f743;
	fma.rn.f32 	%f768, %f751, %f756, %f744;
	fma.rn.f32 	%f769, %f752, %f753, %f745;
	fma.rn.f32 	%f770, %f752, %f754, %f746;
	fma.rn.f32 	%f771, %f752, %f755, %f747;
	fma.rn.f32 	%f772, %f752, %f756, %f748;
	ld.shared.f32 	%f773, [%r285+120];
	ld.shared.f32 	%f774, [%r285+264];
	ld.shared.f32 	%f775, [%r285+408];
	ld.shared.f32 	%f776, [%r285+552];
	ld.shared.f32 	%f777, [%r287+4320];
	ld.shared.f32 	%f778, [%r287+4324];
	ld.shared.f32 	%f779, [%r287+4328];
	ld.shared.f32 	%f780, [%r287+4332];
	fma.rn.f32 	%f781, %f773, %f777, %f757;
	fma.rn.f32 	%f782, %f773, %f778, %f758;
	fma.rn.f32 	%f783, %f773, %f779, %f759;
	fma.rn.f32 	%f784, %f773, %f780, %f760;
	fma.rn.f32 	%f785, %f774, %f777, %f761;
	fma.rn.f32 	%f786, %f774, %f778, %f762;
	fma.rn.f32 	%f787, %f774, %f779, %f763;
	fma.rn.f32 	%f788, %f774, %f780, %f764;
	fma.rn.f32 	%f789, %f775, %f777, %f765;
	fma.rn.f32 	%f790, %f775, %f778, %f766;
	fma.rn.f32 	%f791, %f775, %f779, %f767;
	fma.rn.f32 	%f792, %f775, %f780, %f768;
	fma.rn.f32 	%f793, %f776, %f777, %f769;
	fma.rn.f32 	%f794, %f776, %f778, %f770;
	fma.rn.f32 	%f795, %f776, %f779, %f771;
	fma.rn.f32 	%f796, %f776, %f780, %f772;
	ld.shared.f32 	%f797, [%r285+124];
	ld.shared.f32 	%f798, [%r285+268];
	ld.shared.f32 	%f799, [%r285+412];
	ld.shared.f32 	%f800, [%r285+556];
	ld.shared.f32 	%f801, [%r287+4464];
	ld.shared.f32 	%f802, [%r287+4468];
	ld.shared.f32 	%f803, [%r287+4472];
	ld.shared.f32 	%f804, [%r287+4476];
	fma.rn.f32 	%f921, %f797, %f801, %f781;
	fma.rn.f32 	%f920, %f797, %f802, %f782;
	fma.rn.f32 	%f919, %f797, %f803, %f783;
	fma.rn.f32 	%f918, %f797, %f804, %f784;
	fma.rn.f32 	%f917, %f798, %f801, %f785;
	fma.rn.f32 	%f916, %f798, %f802, %f786;
	fma.rn.f32 	%f915, %f798, %f803, %f787;
	fma.rn.f32 	%f914, %f798, %f804, %f788;
	fma.rn.f32 	%f922, %f799, %f801, %f789;
	fma.rn.f32 	%f923, %f799, %f802, %f790;
	fma.rn.f32 	%f924, %f799, %f803, %f791;
	fma.rn.f32 	%f925, %f799, %f804, %f792;
	fma.rn.f32 	%f926, %f800, %f801, %f793;
	fma.rn.f32 	%f927, %f800, %f802, %f794;
	fma.rn.f32 	%f928, %f800, %f803, %f795;
	fma.rn.f32 	%f929, %f800, %f804, %f796;
	@%p9 bra 	$L__BB0_21;
	// begin inline asm
	cp.async.wait_group 0;

	// end inline asm
	bar.sync 	0;
	mov.u32 	%r320, %r42;
$L__BB0_21:
	setp.eq.s32 	%p17, %r43, %r7;
	mov.u32 	%r309, %r43;
	@%p17 bra 	$L__BB0_22;
	bra.uni 	$L__BB0_9;
$L__BB0_22:
	add.s32 	%r39, %r6, 3;
	setp.lt.s32 	%p18, %r4, %r80;
	@%p18 bra 	$L__BB0_23;
	bra.uni 	$L__BB0_31;
$L__BB0_23:
	setp.ge.s32 	%p19, %r39, %r80;
	mad.lo.s32 	%r73, %r4, %r80, %r6;
	@%p19 bra 	$L__BB0_25;
	mul.wide.s32 	%rd79, %r73, 4;
	add.s64 	%rd80, %rd1, %rd79;
	ld.global.v4.f32 	{%f814, %f815, %f816, %f817}, [%rd80];
	mul.f32 	%f818, %f50, %f814;
	fma.rn.f32 	%f819, %f49, %f921, %f818;
	mul.f32 	%f820, %f50, %f815;
	fma.rn.f32 	%f821, %f49, %f920, %f820;
	mul.f32 	%f822, %f50, %f816;
	fma.rn.f32 	%f823, %f49, %f919, %f822;
	mul.f32 	%f824, %f50, %f817;
	fma.rn.f32 	%f825, %f49, %f918, %f824;
	st.global.v4.f32 	[%rd80], {%f819, %f821, %f823, %f825};
	bra.uni 	$L__BB0_31;
$L__BB0_25:
	setp.ge.s32 	%p20, %r6, %r80;
	mul.wide.s32 	%rd78, %r73, 4;
	add.s64 	%rd2, %rd1, %rd78;
	@%p20 bra 	$L__BB0_27;
	ld.global.f32 	%f805, [%rd2];
	mul.f32 	%f806, %f49, %f921;
	fma.rn.f32 	%f807, %f50, %f805, %f806;
	st.global.f32 	[%rd2], %f807;
$L__BB0_27:
	add.s32 	%r288, %r6, 1;
	setp.ge.s32 	%p21, %r288, %r80;
	@%p21 bra 	$L__BB0_29;
	ld.global.f32 	%f808, [%rd2+4];
	mul.f32 	%f809, %f49, %f920;
	fma.rn.f32 	%f810, %f50, %f808, %f809;
	st.global.f32 	[%rd2+4], %f810;
$L__BB0_29:
	add.s32 	%r289, %r6, 2;
	setp.ge.s32 	%p22, %r289, %r80;
	@%p22 bra 	$L__BB0_31;
	ld.global.f32 	%f811, [%rd2+8];
	mul.f32 	%f812, %f49, %f919;
	fma.rn.f32 	%f813, %f50, %f811, %f812;
	st.global.f32 	[%rd2+8], %f813;
$L__BB0_31:
	add.s32 	%r74, %r4, 1;
	setp.ge.s32 	%p23, %r74, %r80;
	@%p23 bra 	$L__BB0_42;
	setp.lt.s32 	%p24, %r39, %r80;
	mul.lo.s32 	%r291, %r74, %r80;
	add.s32 	%r75, %r291, %r6;
	and.b32  	%r292, %r291, 3;
	setp.eq.s32 	%p25, %r292, 0;
	and.pred  	%p26, %p24, %p25;
	@%p26 bra 	$L__BB0_41;
	setp.ge.s32 	%p27, %r6, %r80;
	mul.wide.s32 	%rd81, %r75, 4;
	add.s64 	%rd3, %rd1, %rd81;
	@%p27 bra 	$L__BB0_35;
	ld.global.f32 	%f826, [%rd3];
	mul.f32 	%f827, %f49, %f917;
	fma.rn.f32 	%f828, %f50, %f826, %f827;
	st.global.f32 	[%rd3], %f828;
$L__BB0_35:
	add.s32 	%r293, %r6, 1;
	setp.ge.s32 	%p28, %r293, %r80;
	@%p28 bra 	$L__BB0_37;
	ld.global.f32 	%f829, [%rd3+4];
	mul.f32 	%f830, %f49, %f916;
	fma.rn.f32 	%f831, %f50, %f829, %f830;
	st.global.f32 	[%rd3+4], %f831;
$L__BB0_37:
	add.s32 	%r294, %r6, 2;
	setp.ge.s32 	%p29, %r294, %r80;
	@%p29 bra 	$L__BB0_39;
	ld.global.f32 	%f832, [%rd3+8];
	mul.f32 	%f833, %f49, %f915;
	fma.rn.f32 	%f834, %f50, %f832, %f833;
	st.global.f32 	[%rd3+8], %f834;
$L__BB0_39:
	setp.ge.s32 	%p30, %r39, %r80;
	@%p30 bra 	$L__BB0_42;
	ld.global.f32 	%f835, [%rd3+12];
	mul.f32 	%f836, %f49, %f914;
	fma.rn.f32 	%f837, %f50, %f835, %f836;
	st.global.f32 	[%rd3+12], %f837;
	bra.uni 	$L__BB0_42;
$L__BB0_41:
	mul.wide.s32 	%rd82, %r75, 4;
	add.s64 	%rd83, %rd1, %rd82;
	ld.global.v4.f32 	{%f838, %f839, %f840, %f841}, [%rd83];
	mul.f32 	%f842, %f50, %f838;
	fma.rn.f32 	%f843, %f49, %f917, %f842;
	mul.f32 	%f844, %f50, %f839;
	fma.rn.f32 	%f845, %f49, %f916, %f844;
	mul.f32 	%f846, %f50, %f840;
	fma.rn.f32 	%f847, %f49, %f915, %f846;
	mul.f32 	%f848, %f50, %f841;
	fma.rn.f32 	%f849, %f49, %f914, %f848;
	st.global.v4.f32 	[%rd83], {%f843, %f845, %f847, %f849};
$L__BB0_42:
	add.s32 	%r76, %r4, 2;
	setp.ge.s32 	%p31, %r76, %r80;
	@%p31 bra 	$L__BB0_53;
	setp.lt.s32 	%p32, %r39, %r80;
	mul.lo.s32 	%r296, %r76, %r80;
	add.s32 	%r77, %r296, %r6;
	and.b32  	%r297, %r296, 2;
	setp.eq.s32 	%p33, %r297, 0;
	and.pred  	%p34, %p32, %p33;
	@%p34 bra 	$L__BB0_52;
	setp.ge.s32 	%p35, %r6, %r80;
	mul.wide.s32 	%rd84, %r77, 4;
	add.s64 	%rd4, %rd1, %rd84;
	@%p35 bra 	$L__BB0_46;
	ld.global.f32 	%f850, [%rd4];
	mul.f32 	%f851, %f49, %f922;
	fma.rn.f32 	%f852, %f50, %f850, %f851;
	st.global.f32 	[%rd4], %f852;
$L__BB0_46:
	add.s32 	%r298, %r6, 1;
	setp.ge.s32 	%p36, %r298, %r80;
	@%p36 bra 	$L__BB0_48;
	ld.global.f32 	%f853, [%rd4+4];
	mul.f32 	%f854, %f49, %f923;
	fma.rn.f32 	%f855, %f50, %f853, %f854;
	st.global.f32 	[%rd4+4], %f855;
$L__BB0_48:
	add.s32 	%r299, %r6, 2;
	setp.ge.s32 	%p37, %r299, %r80;
	@%p37 bra 	$L__BB0_50;
	ld.global.f32 	%f856, [%rd4+8];
	mul.f32 	%f857, %f49, %f924;
	fma.rn.f32 	%f858, %f50, %f856, %f857;
	st.global.f32 	[%rd4+8], %f858;
$L__BB0_50:
	setp.ge.s32 	%p38, %r39, %r80;
	@%p38 bra 	$L__BB0_53;
	ld.global.f32 	%f859, [%rd4+12];
	mul.f32 	%f860, %f49, %f925;
	fma.rn.f32 	%f861, %f50, %f859, %f860;
	st.global.f32 	[%rd4+12], %f861;
	bra.uni 	$L__BB0_53;
$L__BB0_52:
	mul.wide.s32 	%rd85, %r77, 4;
	add.s64 	%rd86, %rd1, %rd85;
	ld.global.v4.f32 	{%f862, %f863, %f864, %f865}, [%rd86];
	mul.f32 	%f866, %f50, %f862;
	fma.rn.f32 	%f867, %f49, %f922, %f866;
	mul.f32 	%f868, %f50, %f863;
	fma.rn.f32 	%f869, %f49, %f923, %f868;
	mul.f32 	%f870, %f50, %f864;
	fma.rn.f32 	%f871, %f49, %f924, %f870;
	mul.f32 	%f872, %f50, %f865;
	fma.rn.f32 	%f873, %f49, %f925, %f872;
	st.global.v4.f32 	[%rd86], {%f867, %f869, %f871, %f873};
$L__BB0_53:
	add.s32 	%r78, %r4, 3;
	setp.ge.s32 	%p39, %r78, %r80;
	@%p39 bra 	$L__BB0_64;
	setp.lt.s32 	%p40, %r39, %r80;
	mul.lo.s32 	%r301, %r78, %r80;
	add.s32 	%r79, %r301, %r6;
	and.b32  	%r302, %r301, 3;
	setp.eq.s32 	%p41, %r302, 0;
	and.pred  	%p42, %p40, %p41;
	@%p42 bra 	$L__BB0_63;
	setp.ge.s32 	%p43, %r6, %r80;
	mul.wide.s32 	%rd87, %r79, 4;
	add.s64 	%rd5, %rd1, %rd87;
	@%p43 bra 	$L__BB0_57;
	ld.global.f32 	%f874, [%rd5];
	mul.f32 	%f875, %f49, %f926;
	fma.rn.f32 	%f876, %f50, %f874, %f875;
	st.global.f32 	[%rd5], %f876;
$L__BB0_57:
	add.s32 	%r303, %r6, 1;
	setp.ge.s32 	%p44, %r303, %r80;
	@%p44 bra 	$L__BB0_59;
	ld.global.f32 	%f877, [%rd5+4];
	mul.f32 	%f878, %f49, %f927;
	fma.rn.f32 	%f879, %f50, %f877, %f878;
	st.global.f32 	[%rd5+4], %f879;
$L__BB0_59:
	add.s32 	%r304, %r6, 2;
	setp.ge.s32 	%p45, %r304, %r80;
	@%p45 bra 	$L__BB0_61;
	ld.global.f32 	%f880, [%rd5+8];
	mul.f32 	%f881, %f49, %f928;
	fma.rn.f32 	%f882, %f50, %f880, %f881;
	st.global.f32 	[%rd5+8], %f882;
$L__BB0_61:
	setp.ge.s32 	%p46, %r39, %r80;
	@%p46 bra 	$L__BB0_64;
	ld.global.f32 	%f883, [%rd5+12];
	mul.f32 	%f884, %f49, %f929;
	fma.rn.f32 	%f885, %f50, %f883, %f884;
	st.global.f32 	[%rd5+12], %f885;
	bra.uni 	$L__BB0_64;
$L__BB0_63:
	mul.wide.s32 	%rd88, %r79, 4;
	add.s64 	%rd89, %rd1, %rd88;
	ld.global.v4.f32 	{%f886, %f887, %f888, %f889}, [%rd89];
	mul.f32 	%f890, %f50, %f886;
	fma.rn.f32 	%f891, %f49, %f926, %f890;
	mul.f32 	%f892, %f50, %f887;
	fma.rn.f32 	%f893, %f49, %f927, %f892;
	mul.f32 	%f894, %f50, %f888;
	fma.rn.f32 	%f895, %f49, %f928, %f894;
	mul.f32 	%f896, %f50, %f889;
	fma.rn.f32 	%f897, %f49, %f929, %f896;
	st.global.v4.f32 	[%rd89], {%f891, %f893, %f895, %f897};
$L__BB0_64:
	ret;

}


// ===== COMPILED SASS (sm_100) =====

	.target	sm_100

	.elftype	@"ET_EXEC"


//--------------------- .note.nv.tkinfo           --------------------------
	.section	.note.nv.tkinfo,"",@"SHT_NOTE"
	.sectionflags	@"SHF_NOTE_NV_TKINFO"
	.tkinfo
        /*0018*/ 	.word	0x00000002
        /*0030*/ 	.string	""
        /*0030*/ 	.string	"ptxas"
        /*0030*/ 	.string	"Cuda compilation tools, release 13.0, V13.0.88"
        /*0030*/ 	.string	"Build cuda_13.0.r13.0/compiler.36424714_0"
        /*0030*/ 	.string	"-arch sm_100 -m 64 "



//--------------------- .note.nv.cuinfo           --------------------------
	.section	.note.nv.cuinfo,"",@"SHT_NOTE"
	.sectionflags	@"SHF_NOTE_NV_CUINFO"
        /*0018*/ 	.short	0x0002
        /*001a*/ 	.short	0x0064
        /*001c*/ 	.short	0x0082
	.zero		2


//--------------------- .nv.info                  --------------------------
	.section	.nv.info,"",@"SHT_CUDA_INFO"
	.align	4


	//----- nvinfo : EIATTR_REGCOUNT
	.align		4
        /*0000*/ 	.byte	0x04, 0x2f
        /*0002*/ 	.short	(.L_1 - .L_0)
	.align		4
.L_0:
        /*0004*/ 	.word	index@(_Z5sgemmPKfS0_Pfiff)
        /*0008*/ 	.word	0x00000038


	//----- nvinfo : EIATTR_FRAME_SIZE
	.align		4
.L_1:
        /*000c*/ 	.byte	0x04, 0x11
        /*000e*/ 	.short	(.L_3 - .L_2)
	.align		4
.L_2:
        /*0010*/ 	.word	index@(_Z5sgemmPKfS0_Pfiff)
        /*0014*/ 	.word	0x00000000


	//----- nvinfo : EIATTR_MIN_STACK_SIZE
	.align		4
.L_3:
        /*0018*/ 	.byte	0x04, 0x12
        /*001a*/ 	.short	(.L_5 - .L_4)
	.align		4
.L_4:
        /*001c*/ 	.word	index@(_Z5sgemmPKfS0_Pfiff)
        /*0020*/ 	.word	0x00000000
.L_5:


//--------------------- .nv.compat                --------------------------
	.section	.nv.compat,"",@"SHT_CUDA_COMPAT_INFO"
	.align	4
        /*0000*/ 	.byte	0x02, 0x09, 0x00, 0x00, 0x02, 0x02, 0x01, 0x00, 0x02, 0x05, 0x05, 0x00, 0x03, 0x07, 0x01, 0x01
        /*0010*/ 	.byte	0x02, 0x03, 0x00, 0x00, 0x02, 0x06, 0x01, 0x00, 0x04, 0x0b, 0x08, 0x00, 0x09, 0x00, 0x00, 0x00
        /*0020*/ 	.byte	0x00, 0x00, 0x00, 0x00


//--------------------- .nv.info._Z5sgemmPKfS0_Pfiff --------------------------
	.section	.nv.info._Z5sgemmPKfS0_Pfiff,"",@"SHT_CUDA_INFO"
	.sectionflags	@""
	.align	4


	//----- nvinfo : EIATTR_CUDA_API_VERSION
	.align		4
        /*0000*/ 	.byte	0x04, 0x37
        /*0002*/ 	.short	(.L_7 - .L_6)
.L_6:
        /*0004*/ 	.word	0x00000082


	//----- nvinfo : EIATTR_KPARAM_INFO
	.align		4
.L_7:
        /*0008*/ 	.byte	0x04, 0x17
        /*000a*/ 	.short	(.L_9 - .L_8)
.L_8:
        /*000c*/ 	.word	0x00000000
        /*0010*/ 	.short	0x0005
        /*0012*/ 	.short	0x0020
        /*0014*/ 	.byte	0x00, 0xf0, 0x11, 0x00


	//----- nvinfo : EIATTR_KPARAM_INFO
	.align		4
.L_9:
        /*0018*/ 	.byte	0x04, 0x17
        /*001a*/ 	.short	(.L_11 - .L_10)
.L_10:
        /*001c*/ 	.word	0x00000000
        /*0020*/ 	.short	0x0004
        /*0022*/ 	.short	0x001c
        /*0024*/ 	.byte	0x00, 0xf0, 0x11, 0x00


	//----- nvinfo : EIATTR_KPARAM_INFO
	.align		4
.L_11:
        /*0028*/ 	.byte	0x04, 0x17
        /*002a*/ 	.short	(.L_13 - .L_12)
.L_12:
        /*002c*/ 	.word	0x00000000
        /*0030*/ 	.short	0x0003
        /*0032*/ 	.short	0x0018
        /*0034*/ 	.byte	0x00, 0xf0, 0x11, 0x00


	//----- nvinfo : EIATTR_KPARAM_INFO
	.align		4
.L_13:
        /*0038*/ 	.byte	0x04, 0x17
        /*003a*/ 	.short	(.L_15 - .L_14)
.L_14:
        /*003c*/ 	.word	0x00000000
        /*0040*/ 	.short	0x0002
        /*0042*/ 	.short	0x0010
        /*0044*/ 	.byte	0x00, 0xf5, 0x21, 0x00


	//----- nvinfo : EIATTR_KPARAM_INFO
	.align		4
.L_15:
        /*0048*/ 	.byte	0x04, 0x17
        /*004a*/ 	.short	(.L_17 - .L_16)
.L_16:
        /*004c*/ 	.word	0x00000000
        /*0050*/ 	.short	0x0001
        /*0052*/ 	.short	0x0008
        /*0054*/ 	.byte	0x00, 0xf5, 0x21, 0x00


	//----- nvinfo : EIATTR_KPARAM_INFO
	.align		4
.L_17:
        /*0058*/ 	.byte	0x04, 0x17
        /*005a*/ 	.short	(.L_19 - .L_18)
.L_18:
        /*005c*/ 	.word	0x00000000
        /*0060*/ 	.short	0x0000
        /*0062*/ 	.short	0x0000
        /*0064*/ 	.byte	0x00, 0xf5, 0x21, 0x00


	//----- nvinfo : EIATTR_SPARSE_MMA_MASK
	.align		4
.L_19:
        /*0068*/ 	.byte	0x03, 0x50
        /*006a*/ 	.short	0x0000


	//----- nvinfo : EIATTR_MAXREG_COUNT
	.align		4
        /*006c*/ 	.byte	0x03, 0x1b
        /*006e*/ 	.short	0x00ff


	//----- nvinfo : EIATTR_NUM_BARRIERS
	.align		4
        /*0070*/ 	.byte	0x02, 0x4c
        /*0072*/ 	.byte	0x01
	.zero		1


	//----- nvinfo : EIATTR_MERCURY_ISA_VERSION
	.align		4
        /*0074*/ 	.byte	0x03, 0x5f
        /*0076*/ 	.short	0x0101


	//----- nvinfo : EIATTR_VRC_CTA_INIT_COUNT
	.align		4
        /*0078*/ 	.byte	0x02, 0x4a
	.zero		1
	.zero		1


	//----- nvinfo : EIATTR_EXIT_INSTR_OFFSETS
	.align		4
        /*007c*/ 	.byte	0x04, 0x1c
        /*007e*/ 	.short	(.L_21 - .L_20)


	//   ....[0]....
.L_20:
        /*0080*/ 	.word	0x00004ba0


	//   ....[1]....
        /*0084*/ 	.word	0x00004dd0


	//   ....[2]....
        /*0088*/ 	.word	0x00004e40


	//   ....[3]....
        /*008c*/ 	.word	0x00004f30


	//----- nvinfo : EIATTR_CRS_STACK_SIZE
	.align		4
.L_21:
        /*0090*/ 	.byte	0x04, 0x1e
        /*0092*/ 	.short	(.L_23 - .L_22)
.L_22:
        /*0094*/ 	.word	0x00000000


	//----- nvinfo : EIATTR_CBANK_PARAM_SIZE
	.align		4
.L_23:
        /*0098*/ 	.byte	0x03, 0x19
        /*009a*/ 	.short	0x0024


	//----- nvinfo : EIATTR_PARAM_CBANK
	.align		4
        /*009c*/ 	.byte	0x04, 0x0a
        /*009e*/ 	.short	(.L_25 - .L_24)
	.align		4
.L_24:
        /*00a0*/ 	.word	index@(.nv.constant0._Z5sgemmPKfS0_Pfiff)
        /*00a4*/ 	.short	0x0380
        /*00a6*/ 	.short	0x0024


	//----- nvinfo : EIATTR_SW_WAR
	.align		4
.L_25:
        /*00a8*/ 	.byte	0x04, 0x36
        /*00aa*/ 	.short	(.L_27 - .L_26)
.L_26:
        /*00ac*/ 	.word	0x00000008
.L_27:


//--------------------- .nv.callgraph             --------------------------
	.section	.nv.callgraph,"",@"SHT_CUDA_CALLGRAPH"
	.align	4
	.sectionentsize	8
	.align		4
        /*0000*/ 	.word	0x00000000
	.align		4
        /*0004*/ 	.word	0xffffffff
	.align		4
        /*0008*/ 	.word	0x00000000
	.align		4
        /*000c*/ 	.word	0xfffffffe
	.align		4
        /*0010*/ 	.word	0x00000000
	.align		4
        /*0014*/ 	.word	0xfffffffd
	.align		4
        /*0018*/ 	.word	0x00000000
	.align		4
        /*001c*/ 	.word	0xfffffffc


//--------------------- .text._Z5sgemmPKfS0_Pfiff --------------------------
	.section	.text._Z5sgemmPKfS0_Pfiff,"ax",@progbits
	.align	128
        .global         _Z5sgemmPKfS0_Pfiff
        .type           _Z5sgemmPKfS0_Pfiff,@function
        .size           _Z5sgemmPKfS0_Pfiff,(.L_x_32 - _Z5sgemmPKfS0_Pfiff)
        .other          _Z5sgemmPKfS0_Pfiff,@"STO_CUDA_ENTRY STV_DEFAULT"
_Z5sgemmPKfS0_Pfiff:
.text._Z5sgemmPKfS0_Pfiff:
[----:B------:R-:W-:Y:S01]  /*0000*/  LDC R1, c[0x0][0x37c] ;  /* 0x0000df00ff017b82 */ /* 0x000fe20000000800 */
[----:B------:R-:W1:Y:S07]  /*0010*/  S2R R3, SR_TID.Y ;  /* 0x0000000000037919 */ /* 0x000e6e0000002200 */
[----:B------:R-:W2:Y:S01]  /*0020*/  S2UR UR6, SR_CTAID.X ;  /* 0x00000000000679c3 */ /* 0x000ea20000002500 */
[----:B------:R-:W3:Y:S01]  /*0030*/  LDCU UR5, c[0x0][0x398] ;  /* 0x00007300ff0577ac */ /* 0x000ee20008000800 */
[----:B------:R-:W-:Y:S01]  /*0040*/  HFMA2 R14, -RZ, RZ, 0, 0 ;  /* 0x00000000ff0e7431 */ /* 0x000fe200000001ff */
[----:B------:R-:W4:Y:S01]  /*0050*/  S2R R0, SR_TID.X ;  /* 0x0000000000007919 */ /* 0x000f220000002100 */
[----:B------:R-:W-:Y:S01]  /*0060*/  CS2R R12, SRZ ;  /* 0x00000000000c7805 */ /* 0x000fe2000001ff00 */
[----:B------:R-:W5:Y:S01]  /*0070*/  LDCU UR4, c[0x0][0x360] ;  /* 0x00006c00ff0477ac */ /* 0x000f620008000800 */
[----:B------:R-:W-:Y:S01]  /*0080*/  CS2R R46, SRZ ;  /* 0x00000000002e7805 */ /* 0x000fe2000001ff00 */
[----:B------:R-:W4:Y:S01]  /*0090*/  S2R R2, SR_CTAID.Y ;  /* 0x0000000000027919 */ /* 0x000f220000002600 */
[----:B------:R-:W-:Y:S01]  /*00a0*/  CS2R R48, SRZ ;  /* 0x0000000000307805 */ /* 0x000fe2000001ff00 */
[----:B------:R-:W5:Y:S01]  /*00b0*/  LDCU UR7, c[0x0][0x364] ;  /* 0x00006c80ff0777ac */ /* 0x000f620008000800 */
[----:B------:R-:W-:-:S02]  /*00c0*/  CS2R R50, SRZ ;  /* 0x0000000000327805 */ /* 0x000fc4000001ff00 */
[----:B------:R-:W-:Y:S02]  /*00d0*/  MOV R43, RZ ;  /* 0x000000ff002b7202 */ /* 0x000fe40000000f00 */
[----:B------:R-:W-:Y:S02]  /*00e0*/  CS2R R44, SRZ ;  /* 0x00000000002c7805 */ /* 0x000fe4000001ff00 */
[----:B------:R-:W-:Y:S02]  /*00f0*/  CS2R R32, SRZ ;  /* 0x0000000000207805 */ /* 0x000fe4000001ff00 */
[----:B------:R-:W-:Y:S01]  /*0100*/  CS2R R34, SRZ ;  /* 0x0000000000227805 */ /* 0x000fe2000001ff00 */
[----:B------:R-:W4:Y:S01]  /*0110*/  LDCU.64 UR14, c[0x0][0x358] ;  /* 0x00006b00ff0e77ac */ /* 0x000f220008000a00 */
[----:B---3--:R-:W-:Y:S02]  /*0120*/  UISETP.GE.AND UP0, UPT, UR5, 0x20, UPT ;  /* 0x000000200500788c */ /* 0x008fe4000bf06270 */
[----:B--2---:R-:W-:-:S02]  /*0130*/  USHF.L.U32 UR6, UR6, 0x5, URZ ;  /* 0x0000000506067899 */ /* 0x004fc400080006ff */
[----:B-----5:R-:W-:Y:S01]  /*0140*/  UIMAD UR7, UR4, UR7, URZ ;  /* 0x00000007040772a4 */ /* 0x020fe2000f8e02ff */
[C---:B-1----:R-:W-:Y:S01]  /*0150*/  SHF.L.U32 R40, R3.reuse, 0x2, RZ ;  /* 0x0000000203287819 */ /* 0x042fe200000006ff */
[----:B----4-:R-:W-:Y:S02]  /*0160*/  IMAD R38, R3, UR4, R0 ;  /* 0x0000000403267c24 */ /* 0x010fe4000f8e0200 */
[----:B------:R-:W-:Y:S01]  /*0170*/  LEA R39, R0, UR6, 0x2 ;  /* 0x0000000600277c11 */ /* 0x000fe2000f8e10ff */
[----:B------:R-:W-:Y:S07]  /*0180*/  BRA.U !UP0, `(.L_x_0) ;  /* 0x0000003d08c07547 */ /* 0x000fee000b800000 */
[----:B------:R-:W-:Y:S01]  /*0190*/  ISETP.GT.U32.AND P0, PT, R38, 0xff, PT ;  /* 0x000000ff2600780c */ /* 0x000fe20003f04070 */
[----:B------:R-:W-:-:S12]  /*01a0*/  BSSY.RECONVERGENT B0, `(.L_x_1) ;  /* 0x0000099000007945 */ /* 0x000fd80003800200 */
[----:B------:R-:W-:Y:S05]  /*01b0*/  @P0 BRA `(.L_x_2) ;  /* 0x00000008005c0947 */ /* 0x000fea0003800000 */
[----:B------:R-:W1:Y:S01]  /*01c0*/  I2F.U32.RP R8, UR7 ;  /* 0x0000000700087d06 */ /* 0x000e620008209000 */
[----:B------:R-:W-:Y:S01]  /*01d0*/  IADD3 R3, PT, PT, R38, UR7, RZ ;  /* 0x0000000726037c10 */ /* 0x000fe2000fffe0ff */
[----:B------:R-:W-:Y:S01]  /*01e0*/  BSSY.RECONVERGENT B1, `(.L_x_3) ;  /* 0x000003f000017945 */ /* 0x000fe20003800200 */
[----:B------:R-:W-:Y:S02]  /*01f0*/  IADD3 R9, PT, PT, RZ, -UR7, RZ ;  /* 0x80000007ff097c10 */ /* 0x000fe4000fffe0ff */
[C---:B------:R-:W-:Y:S02]  /*0200*/  ISETP.GE.U32.AND P0, PT, R3.reuse, 0x100, PT ;  /* 0x000001000300780c */ /* 0x040fe40003f06070 */
[----:B------:R-:W-:Y:S02]  /*0210*/  VIMNMX.U32 R6, PT, PT, R3, 0x100, !PT ;  /* 0x0000010003067848 */ /* 0x000fe40007fe0000 */
[----:B------:R-:W-:Y:S02]  /*0220*/  SEL R7, RZ, 0x1, P0 ;  /* 0x00000001ff077807 */ /* 0x000fe40000000000 */
[----:B------:R-:W-:-:S02]  /*0230*/  ISETP.NE.U32.AND P2, PT, RZ, UR7, PT ;  /* 0x00000007ff007c0c */ /* 0x000fc4000bf45070 */
[----:B------:R-:W-:Y:S01]  /*0240*/  IADD3 R6, PT, PT, R6, -R3, -R7 ;  /* 0x8000000306067210 */ /* 0x000fe20007ffe807 */
[----:B-1----:R-:W1:Y:S01]  /*0250*/  MUFU.RCP R8, R8 ;  /* 0x0000000800087308 */ /* 0x002e620000001000 */
[----:B------:R-:W-:Y:S02]  /*0260*/  MOV R13, R38 ;  /* 0x00000026000d7202 */ /* 0x000fe40000000f00 */
[----:B-1----:R-:W-:-:S05]  /*0270*/  IADD3 R4, PT, PT, R8, 0xffffffe, RZ ;  /* 0x0ffffffe08047810 */ /* 0x002fca0007ffe0ff */
[----:B------:R1:W2:Y:S02]  /*0280*/  F2I.FTZ.U32.TRUNC.NTZ R5, R4 ;  /* 0x0000000400057305 */ /* 0x0002a4000021f000 */
[----:B-1----:R-:W-:Y:S02]  /*0290*/  HFMA2 R4, -RZ, RZ, 0, 0 ;  /* 0x00000000ff047431 */ /* 0x002fe400000001ff */
[----:B--2---:R-:W-:-:S04]  /*02a0*/  IMAD R9, R9, R5, RZ ;  /* 0x0000000509097224 */ /* 0x004fc800078e02ff */
[----:B------:R-:W-:-:S06]  /*02b0*/  IMAD.HI.U32 R5, R5, R9, R4 ;  /* 0x0000000905057227 */ /* 0x000fcc00078e0004 */
[----:B------:R-:W-:-:S05]  /*02c0*/  IMAD.HI.U32 R4, R5, R6, RZ ;  /* 0x0000000605047227 */ /* 0x000fca00078e00ff */
[----:B------:R-:W-:-:S05]  /*02d0*/  IADD3 R3, PT, PT, -R4, RZ, RZ ;  /* 0x000000ff04037210 */ /* 0x000fca0007ffe1ff */
[----:B------:R-:W-:-:S05]  /*02e0*/  IMAD R6, R3, UR7, R6 ;  /* 0x0000000703067c24 */ /* 0x000fca000f8e0206 */
[----:B------:R-:W-:-:S13]  /*02f0*/  ISETP.GE.U32.AND P0, PT, R6, UR7, PT ;  /* 0x0000000706007c0c */ /* 0x000fda000bf06070 */
[----:B------:R-:W-:Y:S02]  /*0300*/  @P0 IADD3 R6, PT, PT, R6, -UR7, RZ ;  /* 0x8000000706060c10 */ /* 0x000fe4000fffe0ff */
[----:B------:R-:W-:Y:S02]  /*0310*/  @P0 IADD3 R4, PT, PT, R4, 0x1, RZ ;  /* 0x0000000104040810 */ /* 0x000fe40007ffe0ff */
[----:B------:R-:W-:-:S13]  /*0320*/  ISETP.GE.U32.AND P1, PT, R6, UR7, PT ;  /* 0x0000000706007c0c */ /* 0x000fda000bf26070 */
[----:B------:R-:W-:Y:S02]  /*0330*/  @P1 IADD3 R4, PT, PT, R4, 0x1, RZ ;  /* 0x0000000104041810 */ /* 0x000fe40007ffe0ff */
[----:B------:R-:W-:-:S04]  /*0340*/  @!P2 LOP3.LUT R4, RZ, UR7, RZ, 0x33, !PT ;  /* 0x00000007ff04ac12 */ /* 0x000fc8000f8e33ff */
[----:B------:R-:W-:-:S04]  /*0350*/  IADD3 R3, PT, PT, R7, R4, RZ ;  /* 0x0000000407037210 */ /* 0x000fc80007ffe0ff */
[C---:B------:R-:W-:Y:S02]  /*0360*/  LOP3.LUT R4, R3.reuse, 0x3, RZ, 0xc0, !PT ;  /* 0x0000000303047812 */ /* 0x040fe400078ec0ff */
[----:B------:R-:W-:Y:S02]  /*0370*/  ISETP.GE.U32.AND P1, PT, R3, 0x3, PT ;  /* 0x000000030300780c */ /* 0x000fe40003f26070 */
[----:B------:R-:W-:-:S13]  /*0380*/  ISETP.NE.AND P0, PT, R4, 0x3, PT ;  /* 0x000000030400780c */ /* 0x000fda0003f05270 */
[----:B------:R-:W-:Y:S05]  /*0390*/  @!P0 BRA `(.L_x_4) ;  /* 0x00000000008c8947 */ /* 0x000fea0003800000 */
[----:B------:R-:W1:Y:S01]  /*03a0*/  S2R R18, SR_CgaCtaId ;  /* 0x0000000000127919 */ /* 0x000e620000008800 */
[----:B------:R-:W2:Y:S01]  /*03b0*/  LDC.64 R4, c[0x0][0x380] ;  /* 0x0000e000ff047b82 */ /* 0x000ea20000000a00 */
[----:B------:R-:W-:Y:S02]  /*03c0*/  MOV R8, 0x400 ;  /* 0x0000040000087802 */ /* 0x000fe40000000f00 */
[----:B------:R-:W-:Y:S02]  /*03d0*/  IADD3 R3, PT, PT, R3, 0x1, RZ ;  /* 0x0000000103037810 */ /* 0x000fe40007ffe0ff */
[----:B------:R-:W-:Y:S02]  /*03e0*/  IADD3 R9, PT, PT, R8, 0x2400, RZ ;  /* 0x0000240008097810 */ /* 0x000fe40007ffe0ff */
[----:B------:R-:W-:Y:S01]  /*03f0*/  MOV R12, RZ ;  /* 0x000000ff000c7202 */ /* 0x000fe20000000f00 */
[----:B------:R-:W3:Y:S01]  /*0400*/  LDC.64 R6, c[0x0][0x388] ;  /* 0x0000e200ff067b82 */ /* 0x000ee20000000a00 */
[----:B------:R-:W-:-:S02]  /*0410*/  MOV R13, R38 ;  /* 0x00000026000d7202 */ /* 0x000fc40000000f00 */
[----:B------:R-:W-:Y:S02]  /*0420*/  LOP3.LUT R3, R3, 0x3, RZ, 0xc0, !PT ;  /* 0x0000000303037812 */ /* 0x000fe400078ec0ff */
[C---:B-1----:R-:W-:Y:S02]  /*0430*/  LEA R14, R18.reuse, R8, 0x18 ;  /* 0x00000008120e7211 */ /* 0x042fe400078ec0ff */
[----:B------:R-:W-:-:S07]  /*0440*/  LEA R18, R18, R9, 0x18 ;  /* 0x0000000912127211 */ /* 0x000fce00078ec0ff */
.L_x_5:
[C---:B-1----:R-:W-:Y:S02]  /*0450*/  SHF.L.U32 R8, R13.reuse, 0x2, RZ ;  /* 0x000000020d087819 */ /* 0x042fe400000006ff */
[----:B------:R-:W-:Y:S02]  /*0460*/  SHF.L.U32 R10, R13, 0x4, RZ ;  /* 0x000000040d0a7819 */ /* 0x000fe400000006ff */
[----:B------:R-:W-:Y:S02]  /*0470*/  SHF.R.U32.HI R9, RZ, 0x3, R13 ;  /* 0x00000003ff097819 */ /* 0x000fe4000001160d */
[----:B------:R-:W-:Y:S02]  /*0480*/  LOP3.LUT R8, R8, 0x1c, RZ, 0xc0, !PT ;  /* 0x0000001c08087812 */ /* 0x000fe400078ec0ff */
[----:B------:R-:W-:Y:S01]  /*0490*/  LOP3.LUT R17, R10, 0x70, RZ, 0xc0, !PT ;  /* 0x000000700a117812 */ /* 0x000fe200078ec0ff */
[C---:B------:R-:W-:Y:S01]  /*04a0*/  IMAD R16, R9.reuse, 0x90, R14 ;  /* 0x0000009009107824 */ /* 0x040fe200078e020e */
[----:B------:R-:W-:Y:S01]  /*04b0*/  LEA R11, R2, R9, 0x5 ;  /* 0x00000009020b7211 */ /* 0x000fe200078e28ff */
[----:B------:R-:W-:Y:S01]  /*04c0*/  IMAD R20, R9, 0x90, R18 ;  /* 0x0000009009147824 */ /* 0x000fe200078e0212 */
[----:B------:R-:W-:-:S02]  /*04d0*/  IADD3 R10, PT, PT, R8, UR6, RZ ;  /* 0x00000006080a7c10 */ /* 0x000fc4000fffe0ff */
[----:B------:R-:W-:Y:S01]  /*04e0*/  IADD3 R19, PT, PT, R16, R17, RZ ;  /* 0x0000001110137210 */ /* 0x000fe20007ffe0ff */
[----:B------:R-:W-:Y:S01]  /*04f0*/  IMAD R11, R11, UR5, R8 ;  /* 0x000000050b0b7c24 */ /* 0x000fe2000f8e0208 */
[----:B------:R-:W-:Y:S01]  /*0500*/  IADD3 R17, PT, PT, R17, R20, RZ ;  /* 0x0000001411117210 */ /* 0x000fe20007ffe0ff */
[----:B------:R-:W-:Y:S01]  /*0510*/  IMAD R15, R9, UR5, R10 ;  /* 0x00000005090f7c24 */ /* 0x000fe2000f8e020a */
[----:B------:R-:W-:Y:S01]  /*0520*/  IADD3 R12, PT, PT, R12, 0x1, RZ ;  /* 0x000000010c0c7810 */ /* 0x000fe20007ffe0ff */
[----:B--2---:R-:W-:Y:S01]  /*0530*/  IMAD.WIDE.U32 R8, R11, 0x4, R4 ;  /* 0x000000040b087825 */ /* 0x004fe200078e0004 */
[----:B------:R-:W-:Y:S02]  /*0540*/  IADD3 R13, PT, PT, R13, UR7, RZ ;  /* 0x000000070d0d7c10 */ /* 0x000fe4000fffe0ff */
[----:B------:R-:W-:Y:S01]  /*0550*/  ISETP.NE.AND P0, PT, R12, R3, PT ;  /* 0x000000030c00720c */ /* 0x000fe20003f05270 */
[----:B---3--:R-:W-:Y:S01]  /*0560*/  IMAD.WIDE R10, R15, 0x4, R6 ;  /* 0x000000040f0a7825 */ /* 0x008fe200078e0206 */
[----:B------:R-:W-:Y:S01]  /*0570*/  @!PT LDS RZ, [RZ] ;  /* 0x00000000fffff984 */ /* 0x000fe20000000800 */
[----:B------:R-:W-:Y:S01]  /*0580*/  @!PT LDS RZ, [RZ] ;  /* 0x00000000fffff984 */ /* 0x000fe20000000800 */
[----:B------:R-:W-:Y:S01]  /*0590*/  @!PT LDS RZ, [RZ] ;  /* 0x00000000fffff984 */ /* 0x000fe20000000800 */
[----:B------:R1:W-:Y:S04]  /*05a0*/  LDGSTS.E.128 [R19], desc[UR14][R8.64] ;  /* 0x0000000008137fae */ /* 0x0003e8000b9a180e */
[----:B------:R1:W-:Y:S07]  /*05b0*/  LDGSTS.E.128 [R17], desc[UR14][R10.64] ;  /* 0x000000000a117fae */ /* 0x0003ee000b9a180e */
[----:B------:R-:W-:Y:S05]  /*05c0*/  @P0 BRA `(.L_x_5) ;  /* 0xfffffffc00a00947 */ /* 0x000fea000383ffff */
.L_x_4:
[----:B------:R-:W-:Y:S05]  /*05d0*/  BSYNC.RECONVERGENT B1 ;  /* 0x0000000000017941 */ /* 0x000fea0003800200 */
.L_x_3:
[----:B------:R-:W-:Y:S05]  /*05e0*/  @!P1 BRA `(.L_x_2) ;  /* 0x0000000400509947 */ /* 0x000fea0003800000 */
[----:B------:R-:W2:Y:S01]  /*05f0*/  S2R R3, SR_CgaCtaId ;  /* 0x0000000000037919 */ /* 0x000ea20000008800 */
[----:B------:R-:W3:Y:S01]  /*0600*/  LDC.64 R4, c[0x0][0x380] ;  /* 0x0000e000ff047b82 */ /* 0x000ee20000000a00 */
[----:B-1----:R-:W-:-:S04]  /*0610*/  MOV R8, 0x400 ;  /* 0x0000040000087802 */ /* 0x002fc80000000f00 */
[----:B------:R-:W-:-:S03]  /*0620*/  IADD3 R10, PT, PT, R8, 0x2400, RZ ;  /* 0x00002400080a7810 */ /* 0x000fc60007ffe0ff */
[----:B------:R-:W1:Y:S01]  /*0630*/  LDC.64 R6, c[0x0][0x388] ;  /* 0x0000e200ff067b82 */ /* 0x000e620000000a00 */
[C---:B--2---:R-:W-:Y:S02]  /*0640*/  LEA R8, R3.reuse, R8, 0x18 ;  /* 0x0000000803087211 */ /* 0x044fe400078ec0ff */
[----:B------:R-:W-:-:S07]  /*0650*/  LEA R3, R3, R10, 0x18 ;  /* 0x0000000a03037211 */ /* 0x000fce00078ec0ff */
.L_x_6:
[C---:B--2---:R-:W-:Y:S02]  /*0660*/  SHF.L.U32 R9, R13.reuse, 0x2, RZ ;  /* 0x000000020d097819 */ /* 0x044fe400000006ff */
[----:B------:R-:W-:Y:S02]  /*0670*/  SHF.R.U32.HI R11, RZ, 0x3, R13 ;  /* 0x00000003ff0b7819 */ /* 0x000fe4000001160d */
[----:B------:R-:W-:Y:S02]  /*0680*/  SHF.L.U32 R12, R13, 0x4, RZ ;  /* 0x000000040d0c7819 */ /* 0x000fe400000006ff */
[----:B------:R-:W-:Y:S01]  /*0690*/  LOP3.LUT R9, R9, 0x1c, RZ, 0xc0, !PT ;  /* 0x0000001c09097812 */ /* 0x000fe200078ec0ff */
[C---:B------:R-:W-:Y:S01]  /*06a0*/  IMAD R14, R11.reuse, 0x90, R3 ;  /* 0x000000900b0e7824 */ /* 0x040fe200078e0203 */
[----:B------:R-:W-:Y:S02]  /*06b0*/  LEA R10, R2, R11, 0x5 ;  /* 0x0000000b020a7211 */ /* 0x000fe400078e28ff */
[----:B------:R-:W-:Y:S01]  /*06c0*/  LOP3.LUT R15, R12, 0x70, RZ, 0xc0, !PT ;  /* 0x000000700c0f7812 */ /* 0x000fe200078ec0ff */
[----:B------:R-:W-:Y:S01]  /*06d0*/  IMAD R12, R11, 0x90, R8 ;  /* 0x000000900b0c7824 */ /* 0x000fe200078e0208 */
[----:B------:R-:W-:Y:S01]  /*06e0*/  IADD3 R16, PT, PT, R13, UR7, RZ ;  /* 0x000000070d107c10 */ /* 0x000fe2000fffe0ff */
[----:B------:R-:W-:Y:S01]  /*06f0*/  IMAD R21, R10, UR5, R9 ;  /* 0x000000050a157c24 */ /* 0x000fe2000f8e0209 */
[----:B------:R-:W-:-:S02]  /*0700*/  IADD3 R10, PT, PT, R9, UR6, RZ ;  /* 0x00000006090a7c10 */ /* 0x000fc4000fffe0ff */
[----:B------:R-:W-:Y:S02]  /*0710*/  IADD3 R29, PT, PT, R12, R15, RZ ;  /* 0x0000000f0c1d7210 */ /* 0x000fe40007ffe0ff */
[----:B------:R-:W-:Y:S01]  /*0720*/  IADD3 R33, PT, PT, R15, R14, RZ ;  /* 0x0000000e0f217210 */ /* 0x000fe20007ffe0ff */
[----:B------:R-:W-:Y:S01]  /*0730*/  IMAD R27, R11, UR5, R10 ;  /* 0x000000050b1b7c24 */ /* 0x000fe2000f8e020a */
[C---:B------:R-:W-:Y:S02]  /*0740*/  SHF.L.U32 R9, R16.reuse, 0x2, RZ ;  /* 0x0000000210097819 */ /* 0x040fe400000006ff */
[----:B------:R-:W-:Y:S02]  /*0750*/  SHF.R.U32.HI R15, RZ, 0x3, R16 ;  /* 0x00000003ff0f7819 */ /* 0x000fe40000011610 */
[----:B------:R-:W-:Y:S02]  /*0760*/  SHF.L.U32 R11, R16, 0x4, RZ ;  /* 0x00000004100b7819 */ /* 0x000fe400000006ff */
[----:B------:R-:W-:Y:S01]  /*0770*/  LOP3.LUT R9, R9, 0x1c, RZ, 0xc0, !PT ;  /* 0x0000001c09097812 */ /* 0x000fe200078ec0ff */
[C---:B------:R-:W-:Y:S01]  /*0780*/  IMAD R19, R15.reuse, 0x90, R3 ;  /* 0x000000900f137824 */ /* 0x040fe200078e0203 */
[----:B------:R-:W-:Y:S01]  /*0790*/  LEA R10, R2, R15, 0x5 ;  /* 0x0000000f020a7211 */ /* 0x000fe200078e28ff */
[----:B------:R-:W-:Y:S01]  /*07a0*/  IMAD R13, R15, 0x90, R8 ;  /* 0x000000900f0d7824 */ /* 0x000fe200078e0208 */
[----:B------:R-:W-:-:S02]  /*07b0*/  IADD3 R16, PT, PT, R16, UR7, RZ ;  /* 0x0000000710107c10 */ /* 0x000fc4000fffe0ff */
[----:B------:R-:W-:Y:S01]  /*07c0*/  LOP3.LUT R14, R11, 0x70, RZ, 0xc0, !PT ;  /* 0x000000700b0e7812 */ /* 0x000fe200078ec0ff */
[----:B------:R-:W-:Y:S01]  /*07d0*/  IMAD R17, R10, UR5, R9 ;  /* 0x000000050a117c24 */ /* 0x000fe2000f8e0209 */
[----:B------:R-:W-:Y:S01]  /*07e0*/  IADD3 R12, PT, PT, R9, UR6, RZ ;  /* 0x00000006090c7c10 */ /* 0x000fe2000fffe0ff */
[----:B---3--:R-:W-:Y:S01]  /*07f0*/  IMAD.WIDE.U32 R10, R21, 0x4, R4 ;  /* 0x00000004150a7825 */ /* 0x008fe200078e0004 */
[----:B------:R-:W-:Y:S02]  /*0800*/  SHF.R.U32.HI R21, RZ, 0x3, R16 ;  /* 0x00000003ff157819 */ /* 0x000fe40000011610 */
[----:B------:R-:W-:Y:S01]  /*0810*/  IADD3 R9, PT, PT, R14, R19, RZ ;  /* 0x000000130e097210 */ /* 0x000fe20007ffe0ff */
[----:B------:R-:W-:Y:S01]  /*0820*/  IMAD R19, R15, UR5, R12 ;  /* 0x000000050f137c24 */ /* 0x000fe2000f8e020c */
[C---:B------:R-:W-:Y:S01]  /*0830*/  SHF.L.U32 R18, R16.reuse, 0x4, RZ ;  /* 0x0000000410127819 */ /* 0x040fe200000006ff */
[----:B------:R-:W-:Y:S01]  /*0840*/  @!PT LDS RZ, [RZ] ;  /* 0x00000000fffff984 */ /* 0x000fe20000000800 */
[----:B------:R-:W-:Y:S01]  /*0850*/  @!PT LDS RZ, [RZ] ;  /* 0x00000000fffff984 */ /* 0x000fe20000000800 */
[----:B------:R-:W-:Y:S01]  /*0860*/  @!PT LDS RZ, [RZ] ;  /* 0x00000000fffff984 */ /* 0x000fe20000000800 */
[----:B------:R2:W-:Y:S01]  /*0870*/  LDGSTS.E.128 [R29], desc[UR14][R10.64] ;  /* 0x000000000a1d7fae */ /* 0x0005e2000b9a180e */
[C---:B------:R-:W-:Y:S01]  /*0880*/  SHF.L.U32 R12, R16.reuse, 0x2, RZ ;  /* 0x00000002100c7819 */ /* 0x040fe200000006ff */
[----:B------:R-:W-:Y:S01]  /*0890*/  IMAD R20, R21, 0x90, R3 ;  /* 0x0000009015147824 */ /* 0x000fe200078e0203 */
[----:B------:R-:W-:Y:S01]  /*08a0*/  IADD3 R13, PT, PT, R13, R14, RZ ;  /* 0x0000000e0d0d7210 */ /* 0x000fe20007ffe0ff */
[----:B------:R-:W-:Y:S01]  /*08b0*/  IMAD R14, R21, 0x90, R8 ;  /* 0x00000090150e7824 */ /* 0x000fe200078e0208 */
[----:B------:R-:W-:-:S02]  /*08c0*/  IADD3 R24, PT, PT, R16, UR7, RZ ;  /* 0x0000000710187c10 */ /* 0x000fc4000fffe0ff */
[----:B------:R-:W-:Y:S02]  /*08d0*/  LOP3.LUT R25, R18, 0x70, RZ, 0xc0, !PT ;  /* 0x0000007012197812 */ /* 0x000fe400078ec0ff */
[----:B------:R-:W-:Y:S02]  /*08e0*/  LOP3.LUT R18, R12, 0x1c, RZ, 0xc0, !PT ;  /* 0x0000001c0c127812 */ /* 0x000fe400078ec0ff */
[----:B------:R-:W-:Y:S02]  /*08f0*/  LEA R23, R2, R21, 0x5 ;  /* 0x0000001502177211 */ /* 0x000fe400078e28ff */
[----:B--2---:R-:W-:Y:S02]  /*0900*/  SHF.L.U32 R10, R24, 0x2, RZ ;  /* 0x00000002180a7819 */ /* 0x004fe400000006ff */
[----:B------:R-:W-:Y:S01]  /*0910*/  IADD3 R12, PT, PT, R14, R25, RZ ;  /* 0x000000190e0c7210 */ /* 0x000fe20007ffe0ff */
[----:B-1----:R-:W-:Y:S01]  /*0920*/  IMAD.WIDE R14, R27, 0x4, R6 ;  /* 0x000000041b0e7825 */ /* 0x002fe200078e0206 */
[----:B------:R-:W-:-:S02]  /*0930*/  SHF.R.U32.HI R27, RZ, 0x3, R24 ;  /* 0x00000003ff1b7819 */ /* 0x000fc40000011618 */
[----:B------:R-:W-:Y:S01]  /*0940*/  LOP3.LUT R16, R10, 0x1c, RZ, 0xc0, !PT ;  /* 0x0000001c0a107812 */ /* 0x000fe200078ec0ff */
[----:B------:R-:W-:Y:S01]  /*0950*/  IMAD R23, R23, UR5, R18 ;  /* 0x0000000517177c24 */ /* 0x000fe2000f8e0212 */
[----:B------:R-:W-:Y:S01]  /*0960*/  IADD3 R18, PT, PT, R18, UR6, RZ ;  /* 0x0000000612127c10 */ /* 0x000fe2000fffe0ff */
[----:B------:R1:W-:Y:S01]  /*0970*/  LDGSTS.E.128 [R33], desc[UR14][R14.64] ;  /* 0x000000000e217fae */ /* 0x0003e2000b9a180e */
[----:B------:R-:W-:Y:S02]  /*0980*/  SHF.L.U32 R11, R24, 0x4, RZ ;  /* 0x00000004180b7819 */ /* 0x000fe400000006ff */
[----:B------:R-:W-:Y:S01]  /*0990*/  LEA R29, R2, R27, 0x5 ;  /* 0x0000001b021d7211 */ /* 0x000fe200078e28ff */
[----:B------:R-:W-:Y:S01]  /*09a0*/  IMAD R21, R21, UR5, R18 ;  /* 0x0000000515157c24 */ /* 0x000fe2000f8e0212 */
[----:B------:R-:W-:Y:S01]  /*09b0*/  IADD3 R25, PT, PT, R25, R20, RZ ;  /* 0x0000001419197210 */ /* 0x000fe20007ffe0ff */
[----:B------:R-:W-:Y:S01]  /*09c0*/  IMAD R18, R27, 0x90, R8 ;  /* 0x000000901b127824 */ /* 0x000fe200078e0208 */
[----:B------:R-:W-:Y:S01]  /*09d0*/  LOP3.LUT R31, R11, 0x70, RZ, 0xc0, !PT ;  /* 0x000000700b1f7812 */ /* 0x000fe200078ec0ff */
[----:B------:R-:W-:-:S02]  /*09e0*/  IMAD R20, R27, 0x90, R3 ;  /* 0x000000901b147824 */ /* 0x000fc400078e0203 */
[----:B------:R-:W-:Y:S01]  /*09f0*/  IMAD.WIDE.U32 R10, R17, 0x4, R4 ;  /* 0x00000004110a7825 */ /* 0x000fe200078e0004 */
[----:B-1----:R-:W-:-:S03]  /*0a00*/  IADD3 R14, PT, PT, R16, UR6, RZ ;  /* 0x00000006100e7c10 */ /* 0x002fc6000fffe0ff */
[----:B------:R-:W-:Y:S01]  /*0a10*/  IMAD R29, R29, UR5, R16 ;  /* 0x000000051d1d7c24 */ /* 0x000fe2000f8e0210 */
[----:B------:R-:W-:Y:S01]  /*0a20*/  IADD3 R33, PT, PT, R18, R31, RZ ;  /* 0x0000001f12217210 */ /* 0x000fe20007ffe0ff */
[----:B------:R-:W-:Y:S01]  /*0a30*/  IMAD.WIDE.U32 R16, R23, 0x4, R4 ;  /* 0x0000000417107825 */ /* 0x000fe200078e0004 */
[----:B------:R-:W-:Y:S01]  /*0a40*/  IADD3 R31, PT, PT, R31, R20, RZ ;  /* 0x000000141f1f7210 */ /* 0x000fe20007ffe0ff */
[----:B------:R1:W-:Y:S02]  /*0a50*/  LDGSTS.E.128 [R13], desc[UR14][R10.64] ;  /* 0x000000000a0d7fae */ /* 0x0003e4000b9a180e */
[----:B------:R-:W-:Y:S02]  /*0a60*/  IMAD R27, R27, UR5, R14 ;  /* 0x000000051b1b7c24 */ /* 0x000fe4000f8e020e */
[----:B------:R-:W-:-:S04]  /*0a70*/  IMAD.WIDE R14, R19, 0x4, R6 ;  /* 0x00000004130e7825 */ /* 0x000fc800078e0206 */
[----:B------:R-:W-:Y:S01]  /*0a80*/  IMAD.WIDE R18, R21, 0x4, R6 ;  /* 0x0000000415127825 */ /* 0x000fe200078e0206 */
[----:B------:R2:W-:Y:S03]  /*0a90*/  LDGSTS.E.128 [R9], desc[UR14][R14.64] ;  /* 0x000000000e097fae */ /* 0x0005e6000b9a180e */
[----:B------:R-:W-:Y:S01]  /*0aa0*/  IMAD.WIDE.U32 R20, R29, 0x4, R4 ;  /* 0x000000041d147825 */ /* 0x000fe200078e0004 */
[----:B------:R2:W-:Y:S01]  /*0ab0*/  LDGSTS.E.128 [R12], desc[UR14][R16.64] ;  /* 0x00000000100c7fae */ /* 0x0005e2000b9a180e */
[----:B-1----:R-:W-:Y:S02]  /*0ac0*/  IADD3 R13, PT, PT, R24, UR7, RZ ;  /* 0x00000007180d7c10 */ /* 0x002fe4000fffe0ff */
[----:B------:R-:W-:Y:S01]  /*0ad0*/  IMAD.WIDE R22, R27, 0x4, R6 ;  /* 0x000000041b167825 */ /* 0x000fe200078e0206 */
[----:B------:R2:W-:Y:S01]  /*0ae0*/  LDGSTS.E.128 [R25], desc[UR14][R18.64] ;  /* 0x0000000012197fae */ /* 0x0005e2000b9a180e */
[----:B------:R-:W-:-:S03]  /*0af0*/  ISETP.GE.U32.AND P0, PT, R13, 0x100, PT ;  /* 0x000001000d00780c */ /* 0x000fc60003f06070 */
[----:B------:R2:W-:Y:S04]  /*0b00*/  LDGSTS.E.128 [R33], desc[UR14][R20.64] ;  /* 0x0000000014217fae */ /* 0x0005e8000b9a180e */
[----:B------:R2:W-:Y:S06]  /*0b10*/  LDGSTS.E.128 [R31], desc[UR14][R22.64] ;  /* 0x00000000161f7fae */ /* 0x0005ec000b9a180e */
[----:B------:R-:W-:Y:S05]  /*0b20*/  @!P0 BRA `(.L_x_6) ;  /* 0xfffffff800cc8947 */ /* 0x000fea000383ffff */
.L_x_2:
[----:B------:R-:W-:Y:S05]  /*0b30*/  BSYNC.RECONVERGENT B0 ;  /* 0x0000000000007941 */ /* 0x000fea0003800200 */
.L_x_1:
[----:B-1----:R-:W1:Y:S01]  /*0b40*/  I2F.U32.RP R8, UR7 ;  /* 0x0000000700087d06 */ /* 0x002e620008209000 */
[----:B------:R-:W-:Y:S01]  /*0b50*/  IADD3 R6, PT, PT, R38, UR7, RZ ;  /* 0x0000000726067c10 */ /* 0x000fe2000fffe0ff */
[----:B------:R-:W0:Y:S01]  /*0b60*/  LDGDEPBAR ;  /* 0x00000000000079af */ /* 0x000e220000000000 */
[----:B--2---:R-:W-:Y:S01]  /*0b70*/  IADD3 R9, PT, PT, RZ, -UR7, RZ ;  /* 0x80000007ff097c10 */ /* 0x004fe2000fffe0ff */
[----:B------:R-:W-:Y:S01]  /*0b80*/  USHF.R.S32.HI UR4, URZ, 0x1f, UR5 ;  /* 0x0000001fff047899 */ /* 0x000fe20008011405 */
[C---:B------:R-:W-:Y:S01]  /*0b90*/  ISETP.GE.U32.AND P0, PT, R6.reuse, 0x100, PT ;  /* 0x000001000600780c */ /* 0x040fe20003f06070 */
[----:B------:R-:W-:Y:S01]  /*0ba0*/  HFMA2 R43, -RZ, RZ, 0, 0 ;  /* 0x00000000ff2b7431 */ /* 0x000fe200000001ff */
[----:B------:R-:W-:Y:S01]  /*0bb0*/  VIMNMX.U32 R3, PT, PT, R6, 0x100, !PT ;  /* 0x0000010006037848 */ /* 0x000fe20007fe0000 */
[----:B------:R-:W-:Y:S01]  /*0bc0*/  ULEA.HI UR4, UR4, UR5, URZ, 0x5 ;  /* 0x0000000504047291 */ /* 0x000fe2000f8f28ff */
[----:B------:R-:W-:Y:S02]  /*0bd0*/  SEL R7, RZ, 0x1, P0 ;  /* 0x00000001ff077807 */ /* 0x000fe40000000000 */
[----:B------:R-:W-:-:S02]  /*0be0*/  CS2R R12, SRZ ;  /* 0x00000000000c7805 */ /* 0x000fc4000001ff00 */
[----:B------:R-:W-:Y:S02]  /*0bf0*/  ISETP.NE.U32.AND P2, PT, RZ, UR7, PT ;  /* 0x00000007ff007c0c */ /* 0x000fe4000bf45070 */
[----:B------:R-:W-:Y:S02]  /*0c00*/  CS2R R46, SRZ ;  /* 0x00000000002e7805 */ /* 0x000fe4000001ff00 */
[----:B------:R-:W-:Y:S02]  /*0c10*/  IADD3 R3, PT, PT, R3, -R6, -R7 ;  /* 0x8000000603037210 */ /* 0x000fe40007ffe807 */
[----:B------:R-:W-:Y:S01]  /*0c20*/  CS2R R48, SRZ ;  /* 0x0000000000307805 */ /* 0x000fe2000001ff00 */
[----:B-1----:R-:W1:Y:S01]  /*0c30*/  MUFU.RCP R8, R8 ;  /* 0x0000000800087308 */ /* 0x002e620000001000 */
[----:B------:R-:W-:Y:S02]  /*0c40*/  SHF.L.U32 R37, R38, 0x2, RZ ;  /* 0x0000000226257819 */ /* 0x000fe400000006ff */
[----:B------:R-:W-:-:S02]  /*0c50*/  CS2R R50, SRZ ;  /* 0x0000000000327805 */ /* 0x000fc4000001ff00 */
[----:B------:R-:W-:Y:S02]  /*0c60*/  MOV R14, RZ ;  /* 0x000000ff000e7202 */ /* 0x000fe40000000f00 */
[----:B------:R-:W-:Y:S02]  /*0c70*/  CS2R R44, SRZ ;  /* 0x00000000002c7805 */ /* 0x000fe4000001ff00 */
[----:B------:R-:W-:Y:S02]  /*0c80*/  LOP3.LUT R37, R37, 0x1c, RZ, 0xc0, !PT ;  /* 0x0000001c25257812 */ /* 0x000fe400078ec0ff */
[----:B------:R-:W-:Y:S02]  /*0c90*/  CS2R R32, SRZ ;  /* 0x0000000000207805 */ /* 0x000fe4000001ff00 */
[----:B------:R-:W-:Y:S01]  /*0ca0*/  CS2R R34, SRZ ;  /* 0x0000000000227805 */ /* 0x000fe2000001ff00 */
[----:B------:R-:W-:Y:S01]  /*0cb0*/  USHF.R.S32.HI UR9, URZ, 0x5, UR4 ;  /* 0x00000005ff097899 */ /* 0x000fe20008011404 */
[----:B------:R-:W-:-:S04]  /*0cc0*/  DEPBAR.LE SB0, 0x0 ;  /* 0x000080000000791a */ /* 0x000fc80000000000 */
[----:B------:R-:W-:Y:S01]  /*0cd0*/  UMOV UR4, URZ ;  /* 0x000000ff00047c82 */ /* 0x000fe20008000000 */
[----:B-1----:R-:W-:-:S04]  /*0ce0*/  IADD3 R4, PT, PT, R8, 0xffffffe, RZ ;  /* 0x0ffffffe08047810 */ /* 0x002fc80007ffe0ff */
[----:B------:R1:W2:Y:S02]  /*0cf0*/  F2I.FTZ.U32.TRUNC.NTZ R5, R4 ;  /* 0x0000000400057305 */ /* 0x0002a4000021f000 */
[----:B-1----:R-:W-:Y:S02]  /*0d00*/  HFMA2 R4, -RZ, RZ, 0, 0 ;  /* 0x00000000ff047431 */ /* 0x002fe400000001ff */
[----:B--2---:R-:W-:-:S04]  /*0d10*/  IMAD R9, R9, R5, RZ ;  /* 0x0000000509097224 */ /* 0x004fc800078e02ff */
[----:B------:R-:W-:Y:S01]  /*0d20*/  IMAD.HI.U32 R8, R5, R9, R4 ;  /* 0x0000000905087227 */ /* 0x000fe200078e0004 */
[----:B------:R-:W-:-:S04]  /*0d30*/  IADD3 R5, PT, PT, R6, UR7, RZ ;  /* 0x0000000706057c10 */ /* 0x000fc8000fffe0ff */
[----:B------:R-:W-:Y:S01]  /*0d40*/  SHF.R.U32.HI R9, RZ, 0x3, R5 ;  /* 0x00000003ff097819 */ /* 0x000fe20000011605 */
[----:B------:R-:W-:-:S05]  /*0d50*/  IMAD.HI.U32 R4, R8, R3, RZ ;  /* 0x0000000308047227 */ /* 0x000fca00078e00ff */
[----:B------:R-:W-:-:S05]  /*0d60*/  IADD3 R8, PT, PT, -R4, RZ, RZ ;  /* 0x000000ff04087210 */ /* 0x000fca0007ffe1ff */
[----:B------:R-:W-:Y:S01]  /*0d70*/  IMAD R3, R8, UR7, R3 ;  /* 0x0000000708037c24 */ /* 0x000fe2000f8e0203 */
[----:B------:R-:W-:Y:S01]  /*0d80*/  SHF.L.U32 R8, R5, 0x2, RZ ;  /* 0x0000000205087819 */ /* 0x000fe200000006ff */
[----:B------:R-:W-:Y:S03]  /*0d90*/  BAR.SYNC.DEFER_BLOCKING 0x0 ;  /* 0x0000000000007b1d */ /* 0x000fe60000010000 */
[----:B------:R-:W-:Y:S02]  /*0da0*/  ISETP.GE.U32.AND P0, PT, R3, UR7, PT ;  /* 0x0000000703007c0c */ /* 0x000fe4000bf06070 */
[----:B------:R-:W-:Y:S02]  /*0db0*/  LOP3.LUT R5, R8, 0x1c, RZ, 0xc0, !PT ;  /* 0x0000001c08057812 */ /* 0x000fe400078ec0ff */
[----:B------:R-:W-:-:S09]  /*0dc0*/  LEA R8, R2, R9, 0x5 ;  /* 0x0000000902087211 */ /* 0x000fd200078e28ff */
[----:B------:R-:W-:Y:S02]  /*0dd0*/  @P0 IADD3 R3, PT, PT, R3, -UR7, RZ ;  /* 0x8000000703030c10 */ /* 0x000fe4000fffe0ff */
[----:B------:R-:W-:Y:S02]  /*0de0*/  @P0 IADD3 R4, PT, PT, R4, 0x1, RZ ;  /* 0x0000000104040810 */ /* 0x000fe40007ffe0ff */
[----:B------:R-:W-:Y:S02]  /*0df0*/  ISETP.GE.U32.AND P1, PT, R3, UR7, PT ;  /* 0x0000000703007c0c */ /* 0x000fe4000bf26070 */
[----:B------:R-:W-:-:S04]  /*0e00*/  SHF.R.U32.HI R3, RZ, 0x3, R38 ;  /* 0x00000003ff037819 */ /* 0x000fc80000011626 */
[----:B------:R-:W-:Y:S02]  /*0e10*/  LEA R36, R2, R3, 0x5 ;  /* 0x0000000302247211 */ /* 0x000fe400078e28ff */
[----:B------:R-:W-:-:S03]  /*0e20*/  SHF.R.U32.HI R3, RZ, 0x3, R6 ;  /* 0x00000003ff037819 */ /* 0x000fc60000011606 */
[----:B------:R-:W-:Y:S02]  /*0e30*/  IMAD R36, R36, UR5, R37 ;  /* 0x0000000524247c24 */ /* 0x000fe4000f8e0225 */
[----:B------:R-:W-:Y:S02]  /*0e40*/  @P1 IADD3 R4, PT, PT, R4, 0x1, RZ ;  /* 0x0000000104041810 */ /* 0x000fe40007ffe0ff */
[----:B------:R-:W-:-:S04]  /*0e50*/  @!P2 LOP3.LUT R4, RZ, UR7, RZ, 0x33, !PT ;  /* 0x00000007ff04ac12 */ /* 0x000fc8000f8e33ff */
[----:B------:R-:W-:Y:S02]  /*0e60*/  IADD3 R4, PT, PT, R7, R4, RZ ;  /* 0x0000000407047210 */ /* 0x000fe40007ffe0ff */
[----:B------:R-:W-:Y:S02]  /*0e70*/  SHF.L.U32 R7, R6, 0x2, RZ ;  /* 0x0000000206077819 */ /* 0x000fe400000006ff */
[----:B------:R-:W-:Y:S01]  /*0e80*/  LEA R6, R2, R3, 0x5 ;  /* 0x0000000302067211 */ /* 0x000fe200078e28ff */
[----:B------:R-:W-:Y:S01]  /*0e90*/  IMAD R3, R8, UR5, R5 ;  /* 0x0000000508037c24 */ /* 0x000fe2000f8e0205 */
[----:B------:R-:W-:-:S05]  /*0ea0*/  LOP3.LUT R7, R7, 0x1c, RZ, 0xc0, !PT ;  /* 0x0000001c07077812 */ /* 0x000fca00078ec0ff */
[----:B------:R-:W-:Y:S01]  /*0eb0*/  IMAD R6, R6, UR5, R7 ;  /* 0x0000000506067c24 */ /* 0x000fe2000f8e0207 */
[----:B------:R-:W-:-:S06]  /*0ec0*/  UMOV UR5, URZ ;  /* 0x000000ff00057c82 */ /* 0x000fcc0008000000 */
.L_x_14:
[----:B------:R-:W-:Y:S02]  /*0ed0*/  UIADD3 UR11, UPT, UPT, UR4, 0x1, URZ ;  /* 0x00000001040b7890 */ /* 0x000fe4000fffe0ff */
[----:B------:R-:W-:Y:S02]  /*0ee0*/  ULOP3.LUT UR10, UR5, 0x1, URZ, 0x3c, !UPT ;  /* 0x00000001050a7892 */ /* 0x000fe4000f8e3cff */
[----:B------:R-:W-:-:S09]  /*0ef0*/  UISETP.GE.AND UP0, UPT, UR11, UR9, UPT ;  /* 0x000000090b00728c */ /* 0x000fd2000bf06270 */
[----:B------:R-:W-:Y:S05]  /*0f00*/  BRA.U UP0, `(.L_x_7) ;  /* 0x0000000d001c7547 */ /* 0x000fea000b800000 */
[----:B------:R-:W-:Y:S01]  /*0f10*/  ISETP.GT.U32.AND P0, PT, R38, 0xff, PT ;  /* 0x000000ff2600780c */ /* 0x000fe20003f04070 */
[----:B------:R-:W1:Y:S01]  /*0f20*/  LDCU UR8, c[0x0][0x398] ;  /* 0x00007300ff0877ac */ /* 0x000e620008000800 */
[----:B------:R-:W-:Y:S01]  /*0f30*/  BSSY.RECONVERGENT B0, `(.L_x_8) ;  /* 0x00000c3000007945 */ /* 0x000fe20003800200 */
[----:B------:R-:W2:Y:S10]  /*0f40*/  LDCU.64 UR12, c[0x0][0x380] ;  /* 0x00007000ff0c77ac */ /* 0x000eb40008000a00 */
[----:B------:R-:W-:Y:S05]  /*0f50*/  @P0 BRA `(.L_x_9) ;  /* 0x0000000c00000947 */ /* 0x000fea0003800000 */
[----:B------:R-:W3:Y:S01]  /*0f60*/  S2R R9, SR_CgaCtaId ;  /* 0x0000000000097919 */ /* 0x000ee20000008800 */
[----:B------:R-:W-:Y:S01]  /*0f70*/  LOP3.LUT R26, R4, 0x3, RZ, 0xc0, !PT ;  /* 0x00000003041a7812 */ /* 0x000fe200078ec0ff */
[----:B------:R-:W-:Y:S01]  /*0f80*/  BSSY.RECONVERGENT B1, `(.L_x_10) ;  /* 0x0000049000017945 */ /* 0x000fe20003800200 */
[----:B------:R-:W-:Y:S02]  /*0f90*/  MOV R8, 0x400 ;  /* 0x0000040000087802 */ /* 0x000fe40000000f00 */
[----:B------:R-:W-:Y:S02]  /*0fa0*/  ISETP.NE.AND P0, PT, R26, 0x3, PT ;  /* 0x000000031a00780c */ /* 0x000fe40003f05270 */
[----:B------:R-:W-:Y:S02]  /*0fb0*/  IADD3 R10, PT, PT, R8, 0x2400, RZ ;  /* 0x00002400080a7810 */ /* 0x000fe40007ffe0ff */
[----:B------:R-:W-:Y:S02]  /*0fc0*/  MOV R15, UR4 ;  /* 0x00000004000f7c02 */ /* 0x000fe40008000f00 */
[----:B------:R-:W-:-:S02]  /*0fd0*/  MOV R17, UR10 ;  /* 0x0000000a00117c02 */ /* 0x000fc40008000f00 */
[----:B------:R-:W-:Y:S02]  /*0fe0*/  SHF.L.U32 R15, R15, 0x5, RZ ;  /* 0x000000050f0f7819 */ /* 0x000fe400000006ff */
[----:B------:R-:W-:Y:S02]  /*0ff0*/  MOV R27, R38 ;  /* 0x00000026001b7202 */ /* 0x000fe40000000f00 */
[----:B------:R-:W-:Y:S02]  /*1000*/  IADD3 R19, PT, PT, R15, 0x20, RZ ;  /* 0x000000200f137810 */ /* 0x000fe40007ffe0ff */
[C---:B---3--:R-:W-:Y:S02]  /*1010*/  LEA R16, R9.reuse, R8, 0x18 ;  /* 0x0000000809107211 */ /* 0x048fe400078ec0ff */
[----:B------:R-:W-:Y:S02]  /*1020*/  LEA R10, R9, R10, 0x18 ;  /* 0x0000000a090a7211 */ /* 0x000fe400078ec0ff */
[----:B------:R-:W-:-:S03]  /*1030*/  MOV R9, UR10 ;  /* 0x0000000a00097c02 */ /* 0x000fc60008000f00 */
[----:B------:R-:W-:Y:S02]  /*1040*/  IMAD R17, R17, 0x1200, R10 ;  /* 0x0000120011117824 */ /* 0x000fe400078e020a */
[----:B------:R-:W-:Y:S01]  /*1050*/  IMAD R16, R9, 0x1200, R16 ;  /* 0x0000120009107824 */ /* 0x000fe200078e0210 */
[----:B------:R-:W-:Y:S06]  /*1060*/  @!P0 BRA `(.L_x_11) ;  /* 0x0000000000e88947 */ /* 0x000fec0003800000 */
[----:B------:R-:W3:Y:S01]  /*1070*/  LDC R18, c[0x0][0x398] ;  /* 0x0000e600ff127b82 */ /* 0x000ee20000000800 */
[----:B------:R-:W-:Y:S02]  /*1080*/  SHF.R.U32.HI R28, RZ, 0x3, R38 ;  /* 0x00000003ff1c7819 */ /* 0x000fe40000011626 */
[----:B------:R-:W-:Y:S02]  /*1090*/  IADD3 R20, PT, PT, R37, UR6, RZ ;  /* 0x0000000625147c10 */ /* 0x000fe4000fffe0ff */
[CC--:B------:R-:W-:Y:S01]  /*10a0*/  IADD3 R21, PT, PT, R28.reuse, R19.reuse, RZ ;  /* 0x000000131c157210 */ /* 0x0c0fe20007ffe0ff */
[----:B------:R-:W-:Y:S01]  /*10b0*/  IMAD R24, R28, 0x90, R16 ;  /* 0x000000901c187824 */ /* 0x000fe200078e0210 */
[----:B------:R-:W-:Y:S01]  /*10c0*/  IADD3 R23, PT, PT, R36, R19, RZ ;  /* 0x0000001324177210 */ /* 0x000fe20007ffe0ff */
[----:B------:R-:W4:Y:S01]  /*10d0*/  LDC.64 R10, c[0x0][0x380] ;  /* 0x0000e000ff0a7b82 */ /* 0x000f220000000a00 */
[----:B------:R-:W-:Y:S01]  /*10e0*/  IMAD R28, R28, 0x90, R17 ;  /* 0x000000901c1c7824 */ /* 0x000fe200078e0211 */
[----:B------:R-:W-:-:S02]  /*10f0*/  ISETP.NE.AND P0, PT, R26, RZ, PT ;  /* 0x000000ff1a00720c */ /* 0x000fc40003f05270 */
[C---:B------:R-:W-:Y:S02]  /*1100*/  LEA R25, R37.reuse, R24, 0x2 ;  /* 0x0000001825197211 */ /* 0x040fe400078e10ff */
[----:B------:R-:W-:Y:S02]  /*1110*/  LEA R29, R37, R28, 0x2 ;  /* 0x0000001c251d7211 */ /* 0x000fe400078e10ff */
[----:B------:R-:W5:Y:S01]  /*1120*/  LDC.64 R8, c[0x0][0x388] ;  /* 0x0000e200ff087b82 */ /* 0x000f620000000a00 */
[----:B------:R-:W-:Y:S01]  /*1130*/  IADD3 R27, PT, PT, R38, UR7, RZ ;  /* 0x00000007261b7c10 */ /* 0x000fe2000fffe0ff */
[----:B---3--:R-:W-:Y:S02]  /*1140*/  IMAD R21, R21, R18, R20 ;  /* 0x0000001215157224 */ /* 0x008fe400078e0214 */
[----:B----4-:R-:W-:-:S05]  /*1150*/  IMAD.WIDE R22, R23, 0x4, R10 ;  /* 0x0000000417167825 */ /* 0x010fca00078e020a */
[----:B------:R-:W-:Y:S01]  /*1160*/  @!PT LDS RZ, [RZ] ;  /* 0x00000000fffff984 */ /* 0x000fe20000000800 */
[----:B------:R-:W-:Y:S01]  /*1170*/  @!PT LDS RZ, [RZ] ;  /* 0x00000000fffff984 */ /* 0x000fe20000000800 */
[----:B------:R-:W-:Y:S01]  /*1180*/  @!PT LDS RZ, [RZ] ;  /* 0x00000000fffff984 */ /* 0x000fe20000000800 */
[----:B------:R3:W-:Y:S01]  /*1190*/  LDGSTS.E.128 [R25], desc[UR14][R22.64] ;  /* 0x0000000016197fae */ /* 0x0007e2000b9a180e */
[----:B-----5:R-:W-:-:S05]  /*11a0*/  IMAD.WIDE R20, R21, 0x4, R8 ;  /* 0x0000000415147825 */ /* 0x020fca00078e0208 */
[----:B------:R3:W-:Y:S01]  /*11b0*/  LDGSTS.E.128 [R29], desc[UR14][R20.64] ;  /* 0x00000000141d7fae */ /* 0x0007e2000b9a180e */
[----:B------:R-:W-:Y:S05]  /*11c0*/  @!P0 BRA `(.L_x_11) ;  /* 0x0000000000908947 */ /* 0x000fea0003800000 */
[----:B------:R-:W-:Y:S02]  /*11d0*/  SHF.R.U32.HI R28, RZ, 0x3, R27 ;  /* 0x00000003ff1c7819 */ /* 0x000fe4000001161b */
[----:B---3--:R-:W-:Y:S02]  /*11e0*/  IADD3 R20, PT, PT, R7, UR6, RZ ;  /* 0x0000000607147c10 */ /* 0x008fe4000fffe0ff */
[CC--:B------:R-:W-:Y:S01]  /*11f0*/  IADD3 R21, PT, PT, R28.reuse, R19.reuse, RZ ;  /* 0x000000131c157210 */ /* 0x0c0fe20007ffe0ff */
[----:B------:R-:W-:Y:S01]  /*1200*/  IMAD R24, R28, 0x90, R16 ;  /* 0x000000901c187824 */ /* 0x000fe200078e0210 */
[----:B------:R-:W-:Y:S01]  /*1210*/  IADD3 R23, PT, PT, R6, R19, RZ ;  /* 0x0000001306177210 */ /* 0x000fe20007ffe0ff */
[----:B------:R-:W-:Y:S01]  /*1220*/  IMAD R28, R28, 0x90, R17 ;  /* 0x000000901c1c7824 */ /* 0x000fe200078e0211 */
[----:B------:R-:W-:Y:S01]  /*1230*/  ISETP.NE.AND P0, PT, R26, 0x1, PT ;  /* 0x000000011a00780c */ /* 0x000fe20003f05270 */
[----:B------:R-:W-:Y:S01]  /*1240*/  IMAD R21, R21, R18, R20 ;  /* 0x0000001215157224 */ /* 0x000fe200078e0214 */
[----:B------:R-:W-:Y:S01]  /*1250*/  LEA R25, R7, R24, 0x2 ;  /* 0x0000001807197211 */ /* 0x000fe200078e10ff */
[----:B------:R-:W-:Y:S01]  /*1260*/  IMAD.WIDE R22, R23, 0x4, R10 ;  /* 0x0000000417167825 */ /* 0x000fe200078e020a */
[----:B------:R-:W-:-:S02]  /*1270*/  LEA R29, R7, R28, 0x2 ;  /* 0x0000001c071d7211 */ /* 0x000fc400078e10ff */
[----:B------:R-:W-:Y:S01]  /*1280*/  IADD3 R27, PT, PT, R27, UR7, RZ ;  /* 0x000000071b1b7c10 */ /* 0x000fe2000fffe0ff */
[----:B------:R-:W-:Y:S01]  /*1290*/  IMAD.WIDE R20, R21, 0x4, R8 ;  /* 0x0000000415147825 */ /* 0x000fe200078e0208 */
[----:B------:R-:W-:Y:S01]  /*12a0*/  @!PT LDS RZ, [RZ] ;  /* 0x00000000fffff984 */ /* 0x000fe20000000800 */
[----:B------:R-:W-:Y:S01]  /*12b0*/  @!PT LDS RZ, [RZ] ;  /* 0x00000000fffff984 */ /* 0x000fe20000000800 */
[----:B------:R-:W-:Y:S01]  /*12c0*/  @!PT LDS RZ, [RZ] ;  /* 0x00000000fffff984 */ /* 0x000fe20000000800 */
[----:B------:R4:W-:Y:S04]  /*12d0*/  LDGSTS.E.128 [R25], desc[UR14][R22.64] ;  /* 0x0000000016197fae */ /* 0x0009e8000b9a180e */
[----:B------:R4:W-:Y:S01]  /*12e0*/  LDGSTS.E.128 [R29], desc[UR14][R20.64] ;  /* 0x00000000141d7fae */ /* 0x0009e2000b9a180e */
[----:B------:R-:W-:Y:S05]  /*12f0*/  @!P0 BRA `(.L_x_11) ;  /* 0x0000000000448947 */ /* 0x000fea0003800000 */
[----:B------:R-:W-:Y:S02]  /*1300*/  SHF.R.U32.HI R24, RZ, 0x3, R27 ;  /* 0x00000003ff187819 */ /* 0x000fe4000001161b */
[----:B----4-:R-:W-:Y:S02]  /*1310*/  IADD3 R20, PT, PT, R5, UR6, RZ ;  /* 0x0000000605147c10 */ /* 0x010fe4000fffe0ff */
[CC--:B------:R-:W-:Y:S01]  /*1320*/  IADD3 R23, PT, PT, R24.reuse, R19.reuse, RZ ;  /* 0x0000001318177210 */ /* 0x0c0fe20007ffe0ff */
[C---:B------:R-:W-:Y:S01]  /*1330*/  IMAD R22, R24.reuse, 0x90, R16 ;  /* 0x0000009018167824 */ /* 0x040fe200078e0210 */
[----:B------:R-:W-:Y:S02]  /*1340*/  IADD3 R21, PT, PT, R3, R19, RZ ;  /* 0x0000001303157210 */ /* 0x000fe40007ffe0ff */
[----:B------:R-:W-:Y:S01]  /*1350*/  IADD3 R27, PT, PT, R27, UR7, RZ ;  /* 0x000000071b1b7c10 */ /* 0x000fe2000fffe0ff */
[----:B------:R-:W-:Y:S02]  /*1360*/  IMAD R23, R23, R18, R20 ;  /* 0x0000001217177224 */ /* 0x000fe400078e0214 */
[----:B------:R-:W-:-:S02]  /*1370*/  IMAD R18, R24, 0x90, R17 ;  /* 0x0000009018127824 */ /* 0x000fc400078e0211 */
[----:B------:R-:W-:Y:S01]  /*1380*/  IMAD.WIDE R10, R21, 0x4, R10 ;  /* 0x00000004150a7825 */ /* 0x000fe200078e020a */
[----:B------:R-:W-:-:S03]  /*1390*/  LEA R21, R5, R22, 0x2 ;  /* 0x0000001605157211 */ /* 0x000fc600078e10ff */
[----:B------:R-:W-:Y:S01]  /*13a0*/  IMAD.WIDE R8, R23, 0x4, R8 ;  /* 0x0000000417087825 */ /* 0x000fe200078e0208 */
[----:B------:R-:W-:Y:S01]  /*13b0*/  LEA R23, R5, R18, 0x2 ;  /* 0x0000001205177211 */ /* 0x000fe200078e10ff */
[----:B------:R-:W-:Y:S01]  /*13c0*/  @!PT LDS RZ, [RZ] ;  /* 0x00000000fffff984 */ /* 0x000fe20000000800 */
[----:B------:R-:W-:Y:S01]  /*13d0*/  @!PT LDS RZ, [RZ] ;  /* 0x00000000fffff984 */ /* 0x000fe20000000800 */
[----:B------:R-:W-:Y:S01]  /*13e0*/  @!PT LDS RZ, [RZ] ;  /* 0x00000000fffff984 */ /* 0x000fe20000000800 */
[----:B------:R3:W-:Y:S04]  /*13f0*/  LDGSTS.E.128 [R21], desc[UR14][R10.64] ;  /* 0x000000000a157fae */ /* 0x0007e8000b9a180e */
[----:B------:R3:W-:Y:S02]  /*1400*/  LDGSTS.E.128 [R23], desc[UR14][R8.64] ;  /* 0x0000000008177fae */ /* 0x0007e4000b9a180e */
.L_x_11:
[----:B-12---:R-:W-:Y:S05]  /*1410*/  BSYNC.RECONVERGENT B1 ;  /* 0x0000000000017941 */ /* 0x006fea0003800200 */
.L_x_10:
[----:B------:R-:W-:-:S13]  /*1420*/  ISETP.GE.U32.AND P0, PT, R4, 0x3, PT ;  /* 0x000000030400780c */ /* 0x000fda0003f06070 */
[----:B------:R-:W-:Y:S05]  /*1430*/  @!P0 BRA `(.L_x_9) ;  /* 0x0000000400c88947 */ /* 0x000fea0003800000 */
[----:B---34-:R-:W-:Y:S02]  /*1440*/  SHF.L.U32 R20, R27, 0x2, RZ ;  /* 0x000000021b147819 */ /* 0x018fe400000006ff */
[----:B------:R-:W-:Y:S02]  /*1450*/  MOV R11, UR7 ;  /* 0x00000007000b7c02 */ /* 0x000fe40008000f00 */
[----:B------:R-:W-:Y:S02]  /*1460*/  MOV R18, UR7 ;  /* 0x0000000700127c02 */ /* 0x000fe40008000f00 */
[----:B------:R-:W-:Y:S01]  /*1470*/  MOV R9, UR7 ;  /* 0x0000000700097c02 */ /* 0x000fe20008000f00 */
[----:B------:R-:W-:Y:S01]  /*1480*/  IMAD R24, R11, 0xc, R20 ;  /* 0x0000000c0b187824 */ /* 0x000fe200078e0214 */
[----:B------:R-:W-:Y:S01]  /*1490*/  MOV R8, UR7 ;  /* 0x0000000700087c02 */ /* 0x000fe20008000f00 */
[----:B------:R-:W-:Y:S01]  /*14a0*/  IMAD R18, R18, 0x3, R27 ;  /* 0x0000000312127824 */ /* 0x000fe200078e021b */
[----:B------:R-:W-:-:S02]  /*14b0*/  IADD3 R25, PT, PT, R27, UR7, RZ ;  /* 0x000000071b197c10 */ /* 0x000fc4000fffe0ff */
[----:B------:R-:W-:Y:S02]  /*14c0*/  SHF.R.S32.HI R22, RZ, 0x1f, R15 ;  /* 0x0000001fff167819 */ /* 0x000fe4000001140f */
[----:B------:R-:W-:Y:S02]  /*14d0*/  LEA R26, R9, R20, 0x3 ;  /* 0x00000014091a7211 */ /* 0x000fe400078e18ff */
[----:B------:R-:W-:Y:S02]  /*14e0*/  LEA R23, R8, R27, 0x1 ;  /* 0x0000001b08177211 */ /* 0x000fe400078e08ff */
[----:B------:R-:W-:-:S07]  /*14f0*/  SHF.L.U32 R21, R25, 0x2, RZ ;  /* 0x0000000219157819 */ /* 0x000fce00000006ff */
.L_x_12:
[----:B------:R-:W-:Y:S02]  /*1500*/  SHF.R.U32.HI R28, RZ, 0x3, R27 ;  /* 0x00000003ff1c7819 */ /* 0x000fe4000001161b */
[----:B------:R-:W-:Y:S02]  /*1510*/  LOP3.LUT R30, R20, 0x1c, RZ, 0xc0, !PT ;  /* 0x0000001c141e7812 */ /* 0x000fe400078ec0ff */
[----:B------:R-:W-:Y:S01]  /*1520*/  LEA R8, R2, R28, 0x5 ;  /* 0x0000001c02087211 */ /* 0x000fe200078e28ff */
[----:B------:R-:W-:Y:S01]  /*1530*/  IMAD R42, R28, 0x90, R16 ;  /* 0x000000901c2a7824 */ /* 0x000fe200078e0210 */
[----:B------:R-:W-:Y:S02]  /*1540*/  SHF.L.U32 R29, R20, 0x2, RZ ;  /* 0x00000002141d7819 */ /* 0x000fe400000006ff */
[----:B------:R-:W-:Y:S01]  /*1550*/  IADD3 R31, PT, PT, R30, UR6, RZ ;  /* 0x000000061e1f7c10 */ /* 0x000fe2000fffe0ff */
[----:B------:R-:W-:Y:S01]  /*1560*/  IMAD R8, R8, UR8, RZ ;  /* 0x0000000808087c24 */ /* 0x000fe2000f8e02ff */
[----:B------:R-:W-:-:S04]  /*1570*/  LOP3.LUT R29, R29, 0x70, RZ, 0xc0, !PT ;  /* 0x000000701d1d7812 */ /* 0x000fc800078ec0ff */
[----:B------:R-:W-:Y:S02]  /*1580*/  IADD3 R11, P0, P1, R8, R30, R15 ;  /* 0x0000001e080b7210 */ /* 0x000fe4000791e00f */
[----:B------:R-:W1:Y:S01]  /*1590*/  LDC.64 R8, c[0x0][0x388] ;  /* 0x0000e200ff087b82 */ /* 0x000e620000000a00 */
[----:B------:R-:W-:Y:S01]  /*15a0*/  IADD3 R41, PT, PT, R42, R29, RZ ;  /* 0x0000001d2a297210 */ /* 0x000fe20007ffe0ff */
[----:B------:R-:W-:Y:S01]  /*15b0*/  IMAD R42, R28, 0x90, R17 ;  /* 0x000000901c2a7824 */ /* 0x000fe200078e0211 */
[----:B------:R-:W-:Y:S02]  /*15c0*/  IADD3 R30, PT, PT, R19, R28, RZ ;  /* 0x0000001c131e7210 */ /* 0x000fe40007ffe0ff */
[----:B------:R-:W-:Y:S02]  /*15d0*/  SHF.R.U32.HI R28, RZ, 0x3, R25 ;  /* 0x00000003ff1c7819 */ /* 0x000fe40000011619 */
[----:B------:R-:W-:Y:S01]  /*15e0*/  IADD3.X R52, PT, PT, RZ, RZ, R22, P0, P1 ;  /* 0x000000ffff347210 */ /* 0x000fe200007e2416 */
[----:B------:R-:W-:Y:S01]  /*15f0*/  IMAD R31, R30, UR8, R31 ;  /* 0x000000081e1f7c24 */ /* 0x000fe2000f8e021f */
[----:B------:R-:W-:-:S02]  /*1600*/  LEA R10, P0, R11, UR12, 0x2 ;  /* 0x0000000c0b0a7c11 */ /* 0x000fc4000f8010ff */
[----:B------:R-:W-:Y:S02]  /*1610*/  IADD3 R53, PT, PT, R29, R42, RZ ;  /* 0x0000002a1d357210 */ /* 0x000fe40007ffe0ff */
[----:B------:R-:W-:Y:S02]  /*1620*/  LEA R29, R2, R28, 0x5 ;  /* 0x0000001c021d7211 */ /* 0x000fe400078e28ff */
[----:B------:R-:W-:Y:S02]  /*1630*/  LEA.HI.X R11, R11, UR13, R52, 0x2, P0 ;  /* 0x0000000d0b0b7c11 */ /* 0x000fe400080f1434 */
[----:B------:R-:W-:Y:S01]  /*1640*/  LOP3.LUT R30, R21, 0x1c, RZ, 0xc0, !PT ;  /* 0x0000001c151e7812 */ /* 0x000fe200078ec0ff */
[----:B------:R-:W-:Y:S02]  /*1650*/  IMAD R29, R29, UR8, RZ ;  /* 0x000000081d1d7c24 */ /* 0x000fe4000f8e02ff */
[----:B------:R-:W-:Y:S01]  /*1660*/  @!PT LDS RZ, [RZ] ;  /* 0x00000000fffff984 */ /* 0x000fe20000000800 */
[----:B------:R-:W-:Y:S01]  /*1670*/  @!PT LDS RZ, [RZ] ;  /* 0x00000000fffff984 */ /* 0x000fe20000000800 */
[----:B------:R-:W-:Y:S01]  /*1680*/  @!PT LDS RZ, [RZ] ;  /* 0x00000000fffff984 */ /* 0x000fe20000000800 */
[----:B------:R1:W-:Y:S03]  /*1690*/  LDGSTS.E.128 [R41], desc[UR14][R10.64+0x80] ;  /* 0x000000800a297fae */ /* 0x0003e6000b9a180e */
[----:B------:R-:W-:-:S02]  /*16a0*/  IADD3 R29, P0, P1, R29, R30, R15 ;  /* 0x0000001e1d1d7210 */ /* 0x000fc4000791e00f */
[----:B------:R-:W-:Y:S02]  /*16b0*/  IADD3 R30, PT, PT, R30, UR6, RZ ;  /* 0x000000061e1e7c10 */ /* 0x000fe4000fffe0ff */
[----:B------:R-:W-:Y:S01]  /*16c0*/  IADD3.X R42, PT, PT, RZ, RZ, R22, P0, P1 ;  /* 0x000000ffff2a7210 */ /* 0x000fe200007e2416 */
[----:B-1----:R-:W-:Y:S01]  /*16d0*/  IMAD.WIDE R10, R31, 0x4, R8 ;  /* 0x000000041f0a7825 */ /* 0x002fe200078e0208 */
[----:B------:R-:W-:Y:S02]  /*16e0*/  IADD3 R31, PT, PT, R19, R28, RZ ;  /* 0x0000001c131f7210 */ /* 0x000fe40007ffe0ff */
[----:B------:R-:W-:Y:S02]  /*16f0*/  SHF.L.U32 R41, R21, 0x2, RZ ;  /* 0x0000000215297819 */ /* 0x000fe400000006ff */
[----:B------:R1:W-:Y:S01]  /*1700*/  LDGSTS.E.128 [R53], desc[UR14][R10.64] ;  /* 0x000000000a357fae */ /* 0x0003e2000b9a180e */
[----:B------:R-:W-:Y:S01]  /*1710*/  IMAD R31, R31, UR8, R30 ;  /* 0x000000081f1f7c24 */ /* 0x000fe2000f8e021e */
[----:B------:R-:W-:Y:S01]  /*1720*/  LOP3.LUT R30, R41, 0x70, RZ, 0xc0, !PT ;  /* 0x00000070291e7812 */ /* 0x000fe200078ec0ff */
[----:B------:R-:W-:-:S05]  /*1730*/  IMAD R41, R28, 0x90, R16 ;  /* 0x000000901c297824 */ /* 0x000fca00078e0210 */
[----:B------:R-:W-:Y:S02]  /*1740*/  IADD3 R41, PT, PT, R41, R30, RZ ;  /* 0x0000001e29297210 */ /* 0x000fe40007ffe0ff */
[----:B-1----:R-:W-:-:S04]  /*1750*/  LEA R10, P0, R29, UR12, 0x2 ;  /* 0x0000000c1d0a7c11 */ /* 0x002fc8000f8010ff */
[----:B------:R-:W-:Y:S01]  /*1760*/  LEA.HI.X R11, R29, UR13, R42, 0x2, P0 ;  /* 0x0000000d1d0b7c11 */ /* 0x000fe200080f142a */
[----:B------:R-:W-:Y:S01]  /*1770*/  IMAD R29, R28, 0x90, R17 ;  /* 0x000000901c1d7824 */ /* 0x000fe200078e0211 */
[----:B------:R-:W-:-:S03]  /*1780*/  SHF.R.U32.HI R28, RZ, 0x3, R23 ;  /* 0x00000003ff1c7819 */ /* 0x000fc60000011617 */
[----:B------:R1:W-:Y:S01]  /*1790*/  LDGSTS.E.128 [R41], desc[UR14][R10.64+0x80] ;  /* 0x000000800a297fae */ /* 0x0003e2000b9a180e */
[----:B------:R-:W-:Y:S02]  /*17a0*/  IADD3 R53, PT, PT, R30, R29, RZ ;  /* 0x0000001d1e357210 */ /* 0x000fe40007ffe0ff */
[----:B------:R-:W-:Y:S02]  /*17b0*/  LEA R29, R2, R28, 0x5 ;  /* 0x0000001c021d7211 */ /* 0x000fe400078e28ff */
[----:B------:R-:W-:-:S03]  /*17c0*/  LOP3.LUT R30, R26, 0x1c, RZ, 0xc0, !PT ;  /* 0x0000001c1a1e7812 */ /* 0x000fc600078ec0ff */
[----:B------:R-:W-:Y:S02]  /*17d0*/  IMAD R29, R29, UR8, RZ ;  /* 0x000000081d1d7c24 */ /* 0x000fe4000f8e02ff */
[----:B-1----:R-:W-:-:S03]  /*17e0*/  IMAD.WIDE R10, R31, 0x4, R8 ;  /* 0x000000041f0a7825 */ /* 0x002fc600078e0208 */
[----:B------:R-:W-:Y:S02]  /*17f0*/  IADD3 R29, P0, P1, R29, R30, R15 ;  /* 0x0000001e1d1d7210 */ /* 0x000fe4000791e00f */
[----:B------:R-:W-:Y:S01]  /*1800*/  IADD3 R30, PT, PT, R30, UR6, RZ ;  /* 0x000000061e1e7c10 */ /* 0x000fe2000fffe0ff */
[----:B------:R1:W-:Y:S01]  /*1810*/  LDGSTS.E.128 [R53], desc[UR14][R10.64] ;  /* 0x000000000a357fae */ /* 0x0003e2000b9a180e */
[----:B------:R-:W-:Y:S02]  /*1820*/  IADD3 R31, PT, PT, R19, R28, RZ ;  /* 0x0000001c131f7210 */ /* 0x000fe40007ffe0ff */
[----:B------:R-:W-:Y:S02]  /*1830*/  IADD3.X R42, PT, PT, RZ, RZ, R22, P0, P1 ;  /* 0x000000ffff2a7210 */ /* 0x000fe400007e2416 */
[----:B------:R-:W-:Y:S01]  /*1840*/  SHF.L.U32 R41, R26, 0x2, RZ ;  /* 0x000000021a297819 */ /* 0x000fe200000006ff */
[----:B------:R-:W-:-:S03]  /*1850*/  IMAD R31, R31, UR8, R30 ;  /* 0x000000081f1f7c24 */ /* 0x000fc6000f8e021e */
[----:B------:R-:W-:Y:S01]  /*1860*/  LOP3.LUT R30, R41, 0x70, RZ, 0xc0, !PT ;  /* 0x00000070291e7812 */ /* 0x000fe200078ec0ff */
[----:B------:R-:W-:Y:S01]  /*1870*/  IMAD R41, R28, 0x90, R16 ;  /* 0x000000901c297824 */ /* 0x000fe200078e0210 */
[----:B-1----:R-:W-:-:S04]  /*1880*/  LEA R10, P0, R29, UR12, 0x2 ;  /* 0x0000000c1d0a7c11 */ /* 0x002fc8000f8010ff */
[----:B------:R-:W-:Y:S02]  /*1890*/  IADD3 R41, PT, PT, R41, R30, RZ ;  /* 0x0000001e29297210 */ /* 0x000fe40007ffe0ff */
        /* <DEDUP_REMOVED lines=10> */
[----:B------:R-:W-:Y:S02]  /*1940*/  IADD3 R30, PT, PT, R30, UR6, RZ ;  /* 0x000000061e1e7c10 */ /* 0x000fe4000fffe0ff */
[----:B------:R-:W-:Y:S01]  /*1950*/  IADD3 R31, PT, PT, R19, R28, RZ ;  /* 0x0000001c131f7210 */ /* 0x000fe20007ffe0ff */
[----:B------:R1:W-:Y:S01]  /*1960*/  LDGSTS.E.128 [R53], desc[UR14][R10.64] ;  /* 0x000000000a357fae */ /* 0x0003e2000b9a180e */
[----:B------:R-:W-:Y:S02]  /*1970*/  SHF.L.U32 R41, R24, 0x2, RZ ;  /* 0x0000000218297819 */ /* 0x000fe400000006ff */
[----:B------:R-:W-:Y:S01]  /*1980*/  IADD3.X R42, PT, PT, RZ, RZ, R22, P0, P1 ;  /* 0x000000ffff2a7210 */ /* 0x000fe200007e2416 */
[----:B------:R-:W-:Y:S01]  /*1990*/  IMAD R31, R31, UR8, R30 ;  /* 0x000000081f1f7c24 */ /* 0x000fe2000f8e021e */
[----:B------:R-:W-:Y:S01]  /*19a0*/  LOP3.LUT R41, R41, 0x70, RZ, 0xc0, !PT ;  /* 0x0000007029297812 */ /* 0x000fe200078ec0ff */
[----:B------:R-:W-:-:S02]  /*19b0*/  IMAD R30, R28, 0x90, R16 ;  /* 0x000000901c1e7824 */ /* 0x000fc400078e0210 */
[----:B------:R-:W-:Y:S02]  /*19c0*/  IMAD R28, R28, 0x90, R17 ;  /* 0x000000901c1c7824 */ /* 0x000fe400078e0211 */
[----:B------:R-:W-:Y:S01]  /*19d0*/  IMAD.WIDE R8, R31, 0x4, R8 ;  /* 0x000000041f087825 */ /* 0x000fe200078e0208 */
[----:B------:R-:W-:Y:S02]  /*19e0*/  MOV R31, UR7 ;  /* 0x00000007001f7c02 */ /* 0x000fe40008000f00 */
[C---:B-1----:R-:W-:Y:S02]  /*19f0*/  LEA R10, P0, R29.reuse, UR12, 0x2 ;  /* 0x0000000c1d0a7c11 */ /* 0x042fe4000f8010ff */
[----:B------:R-:W-:Y:S02]  /*1a00*/  MOV R53, UR7 ;  /* 0x0000000700357c02 */ /* 0x000fe40008000f00 */
[----:B------:R-:W-:Y:S02]  /*1a10*/  LEA.HI.X R11, R29, UR13, R42, 0x2, P0 ;  /* 0x0000000d1d0b7c11 */ /* 0x000fe400080f142a */
[----:B------:R-:W-:-:S02]  /*1a20*/  IADD3 R29, PT, PT, R30, R41, RZ ;  /* 0x000000291e1d7210 */ /* 0x000fc40007ffe0ff */
[----:B------:R-:W-:Y:S02]  /*1a30*/  IADD3 R41, PT, PT, R41, R28, RZ ;  /* 0x0000001c29297210 */ /* 0x000fe40007ffe0ff */
[----:B------:R-:W-:Y:S01]  /*1a40*/  MOV R28, UR7 ;  /* 0x00000007001c7c02 */ /* 0x000fe20008000f00 */
[----:B------:R1:W-:Y:S01]  /*1a50*/  LDGSTS.E.128 [R29], desc[UR14][R10.64+0x80] ;  /* 0x000000800a1d7fae */ /* 0x0003e2000b9a180e */
[----:B------:R-:W-:Y:S02]  /*1a60*/  MOV R30, UR7 ;  /* 0x00000007001e7c02 */ /* 0x000fe40008000f00 */
[C---:B------:R-:W-:Y:S01]  /*1a70*/  IADD3 R27, PT, PT, R28.reuse, UR7, R27 ;  /* 0x000000071c1b7c10 */ /* 0x040fe2000fffe01b */
[----:B------:R2:W-:Y:S01]  /*1a80*/  LDGSTS.E.128 [R41], desc[UR14][R8.64] ;  /* 0x0000000008297fae */ /* 0x0005e2000b9a180e */
[----:B------:R-:W-:Y:S02]  /*1a90*/  LEA R26, R31, R26, 0x4 ;  /* 0x0000001a1f1a7211 */ /* 0x000fe400078e20ff */
[----:B------:R-:W-:-:S02]  /*1aa0*/  IADD3 R27, PT, PT, R28, UR7, R27 ;  /* 0x000000071c1b7c10 */ /* 0x000fc4000fffe01b */
[----:B------:R-:W-:Y:S02]  /*1ab0*/  LEA R23, R30, R23, 0x2 ;  /* 0x000000171e177211 */ /* 0x000fe400078e10ff */
[----:B------:R-:W-:Y:S02]  /*1ac0*/  ISETP.GE.U32.AND P0, PT, R27, 0x100, PT ;  /* 0x000001001b00780c */ /* 0x000fe40003f06070 */
[----:B-1----:R-:W-:Y:S02]  /*1ad0*/  MOV R11, UR7 ;  /* 0x00000007000b7c02 */ /* 0x002fe40008000f00 */
[----:B------:R-:W-:Y:S02]  /*1ae0*/  MOV R10, UR7 ;  /* 0x00000007000a7c02 */ /* 0x000fe40008000f00 */
[----:B--2---:R-:W-:Y:S02]  /*1af0*/  MOV R9, UR7 ;  /* 0x0000000700097c02 */ /* 0x004fe40008000f00 */
[----:B------:R-:W-:-:S02]  /*1b00*/  LEA R24, R53, R24, 0x4 ;  /* 0x0000001835187211 */ /* 0x000fc400078e20ff */
[----:B------:R-:W-:Y:S02]  /*1b10*/  LEA R18, R11, R18, 0x2 ;  /* 0x000000120b127211 */ /* 0x000fe400078e10ff */
[----:B------:R-:W-:Y:S02]  /*1b20*/  LEA R25, R10, R25, 0x2 ;  /* 0x000000190a197211 */ /* 0x000fe400078e10ff */
[----:B------:R-:W-:Y:S02]  /*1b30*/  LEA R21, R28, R21, 0x4 ;  /* 0x000000151c157211 */ /* 0x000fe400078e20ff */
[----:B------:R-:W-:Y:S01]  /*1b40*/  LEA R20, R9, R20, 0x4 ;  /* 0x0000001409147211 */ /* 0x000fe200078e20ff */
[----:B------:R-:W-:Y:S06]  /*1b50*/  @!P0 BRA `(.L_x_12) ;  /* 0xfffffff800688947 */ /* 0x000fec000383ffff */
.L_x_9:
[----:B-12---:R-:W-:Y:S05]  /*1b60*/  BSYNC.RECONVERGENT B0 ;  /* 0x0000000000007941 */ /* 0x006fea0003800200 */
.L_x_8:
[----:B------:R-:W0:Y:S02]  /*1b70*/  LDGDEPBAR ;  /* 0x00000000000079af */ /* 0x000e240000000000 */
.L_x_7:
[----:B------:R-:W1:Y:S01]  /*1b80*/  S2UR UR8, SR_CgaCtaId ;  /* 0x00000000000879c3 */ /* 0x000e620000008800 */
[----:B------:R-:W-:Y:S02]  /*1b90*/  UMOV UR4, 0x400 ;  /* 0x0000040000047882 */ /* 0x000fe40000000000 */
[----:B------:R-:W-:Y:S02]  /*1ba0*/  UIADD3 UR13, UPT, UPT, UR4, 0x2400, URZ ;  /* 0x00002400040d7890 */ /* 0x000fe4000fffe0ff */
[----:B-1----:R-:W-:Y:S02]  /*1bb0*/  ULEA UR12, UR8, UR4, 0x18 ;  /* 0x00000004080c7291 */ /* 0x002fe4000f8ec0ff */
[----:B------:R-:W-:Y:S02]  /*1bc0*/  ULEA UR8, UR8, UR13, 0x18 ;  /* 0x0000000d08087291 */ /* 0x000fe4000f8ec0ff */
[----:B------:R-:W-:Y:S02]  /*1bd0*/  UIMAD UR4, UR5, 0x1200, UR12 ;  /* 0x00001200050478a4 */ /* 0x000fe4000f8e020c */
[----:B------:R-:W-:-:S04]  /*1be0*/  UIMAD UR8, UR5, 0x1200, UR8 ;  /* 0x00001200050878a4 */ /* 0x000fc8000f8e0208 */
[----:B---3--:R-:W-:Y:S02]  /*1bf0*/  MOV R9, UR4 ;  /* 0x0000000400097c02 */ /* 0x008fe40008000f00 */
[----:B------:R-:W-:-:S03]  /*1c00*/  LEA R41, R0, UR8, 0x4 ;  /* 0x0000000800297c11 */ /* 0x000fc6000f8e20ff */
[----:B------:R-:W-:Y:S02]  /*1c10*/  IMAD R42, R40, 0x90, R9 ;  /* 0x00000090282a7824 */ /* 0x000fe400078e0209 */
[----:B------:R-:W-:Y:S04]  /*1c20*/  LDS.128 R16, [R41] ;  /* 0x0000000029107984 */ /* 0x000fe80000000c00 */
[----:B----4-:R-:W1:Y:S04]  /*1c30*/  LDS.128 R20, [R42] ;  /* 0x000000002a147984 */ /* 0x010e680000000c00 */
[----:B------:R-:W2:Y:S04]  /*1c40*/  LDS.128 R24, [R42+0x90] ;  /* 0x000090002a187984 */ /* 0x000ea80000000c00 */
[----:B------:R-:W3:Y:S04]  /*1c50*/  LDS.128 R28, [R41+0x90] ;  /* 0x00009000291c7984 */ /* 0x000ee80000000c00 */
[----:B------:R-:W4:Y:S01]  /*1c60*/  LDS.128 R8, [R42+0x120] ;  /* 0x000120002a087984 */ /* 0x000f220000000c00 */
[C---:B-1----:R-:W-:Y:S01]  /*1c70*/  FFMA R52, R20.reuse, R16, R51 ;  /* 0x0000001014347223 */ /* 0x042fe20000000033 */
[C---:B------:R-:W-:Y:S01]  /*1c80*/  FFMA R51, R20.reuse, R17, R50 ;  /* 0x0000001114337223 */ /* 0x040fe20000000032 */
[C---:B------:R-:W-:Y:S01]  /*1c90*/  FFMA R15, R20.reuse, R18, R48 ;  /* 0x00000012140f7223 */ /* 0x040fe20000000030 */
[----:B------:R-:W-:Y:S01]  /*1ca0*/  FFMA R53, R20, R19, R49 ;  /* 0x0000001314357223 */ /* 0x000fe20000000031 */
[C---:B--2---:R-:W-:Y:S01]  /*1cb0*/  FFMA R47, R24.reuse, R16, R47 ;  /* 0x00000010182f7223 */ /* 0x044fe2000000002f */
[C---:B------:R-:W-:Y:S01]  /*1cc0*/  FFMA R48, R24.reuse, R17, R46 ;  /* 0x0000001118307223 */ /* 0x040fe2000000002e */
[C---:B------:R-:W-:Y:S01]  /*1cd0*/  FFMA R49, R24.reuse, R18, R12 ;  /* 0x0000001218317223 */ /* 0x040fe2000000000c */
[----:B------:R-:W-:Y:S01]  /*1ce0*/  FFMA R50, R24, R19, R13 ;  /* 0x0000001318327223 */ /* 0x000fe2000000000d */
[C---:B---3--:R-:W-:Y:S01]  /*1cf0*/  FFMA R24, R21.reuse, R29, R51 ;  /* 0x0000001d15187223 */ /* 0x048fe20000000033 */
[C---:B------:R-:W-:Y:S01]  /*1d00*/  FFMA R20, R21.reuse, R30, R15 ;  /* 0x0000001e15147223 */ /* 0x040fe2000000000f */
[C---:B------:R-:W-:Y:S01]  /*1d10*/  FFMA R46, R28.reuse, R21, R52 ;  /* 0x000000151c2e7223 */ /* 0x040fe20000000034 */
[----:B------:R-:W-:Y:S01]  /*1d20*/  FFMA R47, R28, R25, R47 ;  /* 0x000000191c2f7223 */ /* 0x000fe2000000002f */
[C---:B----4-:R-:W-:Y:S01]  /*1d30*/  FFMA R51, R8.reuse, R16, R14 ;  /* 0x0000001008337223 */ /* 0x050fe2000000000e */
[C---:B------:R-:W-:Y:S01]  /*1d40*/  FFMA R43, R8.reuse, R17, R43 ;  /* 0x00000011082b7223 */ /* 0x040fe2000000002b */
[----:B------:R-:W1:Y:S01]  /*1d50*/  LDS.128 R12, [R42+0x1b0] ;  /* 0x0001b0002a0c7984 */ /* 0x000e620000000c00 */
[C---:B------:R-:W-:Y:S01]  /*1d60*/  FFMA R44, R8.reuse, R18, R44 ;  /* 0x00000012082c7223 */ /* 0x040fe2000000002c */
[----:B------:R-:W-:Y:S01]  /*1d70*/  FFMA R45, R8, R19, R45 ;  /* 0x00000013082d7223 */ /* 0x000fe2000000002d */
[----:B------:R-:W-:Y:S01]  /*1d80*/  FFMA R51, R28, R9, R51 ;  /* 0x000000091c337223 */ /* 0x000fe20000000033 */
[----:B------:R-:W-:Y:S01]  /*1d90*/  FFMA R21, R21, R31, R53 ;  /* 0x0000001f15157223 */ /* 0x000fe20000000035 */
[C---:B------:R-:W-:Y:S01]  /*1da0*/  FFMA R48, R25.reuse, R29, R48 ;  /* 0x0000001d19307223 */ /* 0x040fe20000000030 */
[CC--:B------:R-:W-:Y:S01]  /*1db0*/  FFMA R49, R25.reuse, R30.reuse, R49 ;  /* 0x0000001e19317223 */ /* 0x0c0fe20000000031 */
[----:B------:R-:W-:Y:S01]  /*1dc0*/  FFMA R50, R25, R31, R50 ;  /* 0x0000001f19327223 */ /* 0x000fe20000000032 */
[C---:B------:R-:W-:Y:S01]  /*1dd0*/  FFMA R43, R9.reuse, R29, R43 ;  /* 0x0000001d092b7223 */ /* 0x040fe2000000002b */
[C---:B------:R-:W-:Y:S01]  /*1de0*/  FFMA R44, R9.reuse, R30, R44 ;  /* 0x0000001e092c7223 */ /* 0x040fe2000000002c */
[----:B------:R-:W-:Y:S01]  /*1df0*/  FFMA R45, R9, R31, R45 ;  /* 0x0000001f092d7223 */ /* 0x000fe2000000002d */
[C---:B-1----:R-:W-:Y:S01]  /*1e00*/  FFMA R16, R12.reuse, R16, R32 ;  /* 0x000000100c107223 */ /* 0x042fe20000000020 */
[C---:B------:R-:W-:Y:S01]  /*1e10*/  FFMA R8, R12.reuse, R17, R33 ;  /* 0x000000110c087223 */ /* 0x040fe20000000021 */
[C---:B------:R-:W-:Y:S01]  /*1e20*/  FFMA R52, R12.reuse, R18, R34 ;  /* 0x000000120c347223 */ /* 0x040fe20000000022 */
[----:B------:R-:W-:Y:S01]  /*1e30*/  FFMA R12, R12, R19, R35 ;  /* 0x000000130c0c7223 */ /* 0x000fe20000000023 */
[----:B------:R-:W-:Y:S01]  /*1e40*/  FFMA R28, R28, R13, R16 ;  /* 0x0000000d1c1c7223 */ /* 0x000fe20000000010 */
[----:B------:R-:W1:Y:S01]  /*1e50*/  LDS.128 R32, [R41+0x120] ;  /* 0x0001200029207984 */ /* 0x000e620000000c00 */
[C---:B------:R-:W-:Y:S01]  /*1e60*/  FFMA R8, R13.reuse, R29, R8 ;  /* 0x0000001d0d087223 */ /* 0x040fe20000000008 */
[C---:B------:R-:W-:Y:S01]  /*1e70*/  FFMA R52, R13.reuse, R30, R52 ;  /* 0x0000001e0d347223 */ /* 0x040fe20000000034 */
[----:B------:R-:W-:Y:S01]  /*1e80*/  FFMA R12, R13, R31, R12 ;  /* 0x0000001f0d0c7223 */ /* 0x000fe2000000000c */
[----:B------:R-:W2:Y:S01]  /*1e90*/  LDS.128 R16, [R41+0x1b0] ;  /* 0x0001b00029107984 */ /* 0x000ea20000000c00 */
[C---:B-1----:R-:W-:Y:S01]  /*1ea0*/  FFMA R24, R22.reuse, R33, R24 ;  /* 0x0000002116187223 */ /* 0x042fe20000000018 */
[C---:B------:R-:W-:Y:S01]  /*1eb0*/  FFMA R20, R22.reuse, R34, R20 ;  /* 0x0000002216147223 */ /* 0x040fe20000000014 */
[----:B------:R-:W-:Y:S01]  /*1ec0*/  FFMA R21, R22, R35, R21 ;  /* 0x0000002316157223 */ /* 0x000fe20000000015 */
[C---:B------:R-:W-:Y:S01]  /*1ed0*/  FFMA R46, R32.reuse, R22, R46 ;  /* 0x00000016202e7223 */ /* 0x040fe2000000002e */
[----:B------:R-:W-:Y:S01]  /*1ee0*/  FFMA R47, R32, R26, R47 ;  /* 0x0000001a202f7223 */ /* 0x000fe2000000002f */
[C---:B------:R-:W-:Y:S01]  /*1ef0*/  FFMA R48, R26.reuse, R33, R48 ;  /* 0x000000211a307223 */ /* 0x040fe20000000030 */
[C---:B------:R-:W-:Y:S01]  /*1f00*/  FFMA R49, R26.reuse, R34, R49 ;  /* 0x000000221a317223 */ /* 0x040fe20000000031 */
[----:B------:R-:W-:Y:S01]  /*1f10*/  FFMA R50, R26, R35, R50 ;  /* 0x000000231a327223 */ /* 0x000fe20000000032 */
[C---:B------:R-:W-:Y:S01]  /*1f20*/  FFMA R51, R32.reuse, R10, R51 ;  /* 0x0000000a20337223 */ /* 0x040fe20000000033 */
[----:B------:R-:W-:Y:S01]  /*1f30*/  FFMA R32, R32, R14, R28 ;  /* 0x0000000e20207223 */ /* 0x000fe2000000001c */
[C---:B--2---:R-:W-:Y:S01]  /*1f40*/  FFMA R46, R16.reuse, R23, R46 ;  /* 0x00000017102e7223 */ /* 0x044fe2000000002e */
[C---:B------:R-:W-:Y:S01]  /*1f50*/  FFMA R28, R23.reuse, R17, R24 ;  /* 0x00000011171c7223 */ /* 0x040fe20000000018 */
[CC--:B------:R-:W-:Y:S01]  /*1f60*/  FFMA R29, R23.reuse, R18.reuse, R20 ;  /* 0x00000012171d7223 */ /* 0x0c0fe20000000014 */
[----:B------:R-:W-:Y:S01]  /*1f70*/  FFMA R30, R23, R19, R21 ;  /* 0x00000013171e7223 */ /* 0x000fe20000000015 */
[----:B------:R-:W-:Y:S01]  /*1f80*/  FFMA R47, R16, R27, R47 ;  /* 0x0000001b102f7223 */ /* 0x000fe2000000002f */
[C---:B------:R-:W-:Y:S01]  /*1f90*/  FFMA R48, R27.reuse, R17, R48 ;  /* 0x000000111b307223 */ /* 0x040fe20000000030 */
[C---:B------:R-:W-:Y:S01]  /*1fa0*/  FFMA R49, R27.reuse, R18, R49 ;  /* 0x000000121b317223 */ /* 0x040fe20000000031 */
[----:B------:R-:W-:Y:S01]  /*1fb0*/  FFMA R50, R27, R19, R50 ;  /* 0x000000131b327223 */ /* 0x000fe20000000032 */
[----:B------:R-:W-:Y:S01]  /*1fc0*/  LDS.128 R20, [R42+0x10] ;  /* 0x000010002a147984 */ /* 0x000fe20000000c00 */
[C---:B------:R-:W-:Y:S01]  /*1fd0*/  FFMA R43, R10.reuse, R33, R43 ;  /* 0x000000210a2b7223 */ /* 0x040fe2000000002b */
[CC--:B------:R-:W-:Y:S01]  /*1fe0*/  FFMA R44, R10.reuse, R34.reuse, R44 ;  /* 0x000000220a2c7223 */ /* 0x0c0fe2000000002c */
[----:B------:R-:W-:Y:S01]  /*1ff0*/  FFMA R45, R10, R35, R45 ;  /* 0x000000230a2d7223 */ /* 0x000fe2000000002d */
[----:B------:R-:W1:Y:S01]  /*2000*/  LDS.128 R24, [R41+0x240] ;  /* 0x0002400029187984 */ /* 0x000e620000000c00 */
[C---:B------:R-:W-:Y:S01]  /*2010*/  FFMA R33, R14.reuse, R33, R8 ;  /* 0x000000210e217223 */ /* 0x040fe20000000008 */
[C---:B------:R-:W-:Y:S01]  /*2020*/  FFMA R52, R14.reuse, R34, R52 ;  /* 0x000000220e347223 */ /* 0x040fe20000000034 */
[----:B------:R-:W-:Y:S01]  /*2030*/  FFMA R12, R14, R35, R12 ;  /* 0x000000230e0c7223 */ /* 0x000fe2000000000c */
[C---:B------:R-:W-:Y:S01]  /*2040*/  FFMA R51, R16.reuse, R11, R51 ;  /* 0x0000000b10337223 */ /* 0x040fe20000000033 */
[C---:B------:R-:W-:Y:S01]  /*2050*/  FFMA R43, R11.reuse, R17, R43 ;  /* 0x000000110b2b7223 */ /* 0x040fe2000000002b */
[CC--:B------:R-:W-:Y:S01]  /*2060*/  FFMA R44, R11.reuse, R18.reuse, R44 ;  /* 0x000000120b2c7223 */ /* 0x0c0fe2000000002c */
[----:B------:R-:W-:Y:S01]  /*2070*/  FFMA R45, R11, R19, R45 ;  /* 0x000000130b2d7223 */ /* 0x000fe2000000002d */
[----:B------:R-:W-:Y:S01]  /*2080*/  FFMA R32, R16, R15, R32 ;  /* 0x0000000f10207223 */ /* 0x000fe20000000020 */
[C---:B------:R-:W-:Y:S01]  /*2090*/  FFMA R33, R15.reuse, R17, R33 ;  /* 0x000000110f217223 */ /* 0x040fe20000000021 */
[C---:B------:R-:W-:Y:S01]  /*20a0*/  FFMA R52, R15.reuse, R18, R52 ;  /* 0x000000120f347223 */ /* 0x040fe20000000034 */
[----:B------:R-:W-:Y:S01]  /*20b0*/  FFMA R34, R15, R19, R12 ;  /* 0x000000130f227223 */ /* 0x000fe2000000000c */
[----:B------:R-:W2:Y:S04]  /*20c0*/  LDS.128 R8, [R42+0xa0] ;  /* 0x0000a0002a087984 */ /* 0x000ea80000000c00 */
[----:B------:R-:W3:Y:S04]  /*20d0*/  LDS.128 R16, [R42+0x130] ;  /* 0x000130002a107984 */ /* 0x000ee80000000c00 */
[----:B------:R-:W4:Y:S01]  /*20e0*/  LDS.128 R12, [R42+0x1c0] ;  /* 0x0001c0002a0c7984 */ /* 0x000f220000000c00 */
[C---:B-1----:R-:W-:Y:S01]  /*20f0*/  FFMA R46, R20.reuse, R24, R46 ;  /* 0x00000018142e7223 */ /* 0x042fe2000000002e */
[C---:B------:R-:W-:Y:S01]  /*2100*/  FFMA R35, R20.reuse, R25, R28 ;  /* 0x0000001914237223 */ /* 0x040fe2000000001c */
[C---:B------:R-:W-:Y:S01]  /*2110*/  FFMA R53, R20.reuse, R26, R29 ;  /* 0x0000001a14357223 */ /* 0x040fe2000000001d */
[----:B------:R-:W-:-:S02]  /*2120*/  FFMA R20, R20, R27, R30 ;  /* 0x0000001b14147223 */ /* 0x000fc4000000001e */
[----:B------:R-:W1:Y:S01]  /*2130*/  LDS.128 R28, [R41+0x2d0] ;  /* 0x0002d000291c7984 */ /* 0x000e620000000c00 */
        /* <DEDUP_REMOVED lines=10> */
[C---:B------:R-:W-:Y:S01]  /*21e0*/  FFMA R52, R12.reuse, R26, R52 ;  /* 0x0000001a0c347223 */ /* 0x040fe20000000034 */
[----:B------:R-:W-:Y:S01]  /*21f0*/  FFMA R12, R12, R27, R34 ;  /* 0x0000001b0c0c7223 */ /* 0x000fe20000000022 */
[C---:B-1----:R-:W-:Y:S01]  /*2200*/  FFMA R16, R21.reuse, R29, R35 ;  /* 0x0000001d15107223 */ /* 0x042fe20000000023 */
[C---:B------:R-:W-:Y:S01]  /*2210*/  FFMA R46, R28.reuse, R21, R46 ;  /* 0x000000151c2e7223 */ /* 0x040fe2000000002e */
[----:B------:R-:W1:Y:S01]  /*2220*/  LDS.128 R32, [R41+0x360] ;  /* 0x0003600029207984 */ /* 0x000e620000000c00 */
[C---:B------:R-:W-:Y:S01]  /*2230*/  FFMA R47, R28.reuse, R9, R47 ;  /* 0x000000091c2f7223 */ /* 0x040fe2000000002f */
[C---:B------:R-:W-:Y:S01]  /*2240*/  FFMA R51, R28.reuse, R17, R51 ;  /* 0x000000111c337223 */ /* 0x040fe20000000033 */
[----:B------:R-:W-:Y:S01]  /*2250*/  FFMA R28, R28, R13, R24 ;  /* 0x0000000d1c1c7223 */ /* 0x000fe20000000018 */
[C---:B------:R-:W-:Y:S01]  /*2260*/  FFMA R20, R21.reuse, R31, R20 ;  /* 0x0000001f15147223 */ /* 0x040fe20000000014 */
[----:B------:R-:W2:Y:S01]  /*2270*/  LDS.128 R24, [R41+0x3f0] ;  /* 0x0003f00029187984 */ /* 0x000ea20000000c00 */
[-C--:B------:R-:W-:Y:S01]  /*2280*/  FFMA R53, R21, R30.reuse, R53 ;  /* 0x0000001e15357223 */ /* 0x080fe20000000035 */
[C---:B------:R-:W-:Y:S01]  /*2290*/  FFMA R48, R9.reuse, R29, R48 ;  /* 0x0000001d09307223 */ /* 0x040fe20000000030 */
[CC--:B------:R-:W-:Y:S01]  /*22a0*/  FFMA R49, R9.reuse, R30.reuse, R49 ;  /* 0x0000001e09317223 */ /* 0x0c0fe20000000031 */
[----:B------:R-:W-:Y:S01]  /*22b0*/  FFMA R50, R9, R31, R50 ;  /* 0x0000001f09327223 */ /* 0x000fe20000000032 */
[-C--:B------:R-:W-:Y:S01]  /*22c0*/  FFMA R43, R17, R29.reuse, R43 ;  /* 0x0000001d112b7223 */ /* 0x080fe2000000002b */
[----:B------:R-:W-:Y:S01]  /*22d0*/  FFMA R8, R13, R29, R8 ;  /* 0x0000001d0d087223 */ /* 0x000fe20000000008 */
[CC--:B------:R-:W-:Y:S01]  /*22e0*/  FFMA R44, R17.reuse, R30.reuse, R44 ;  /* 0x0000001e112c7223 */ /* 0x0c0fe2000000002c */
[-C--:B------:R-:W-:Y:S01]  /*22f0*/  FFMA R45, R17, R31.reuse, R45 ;  /* 0x0000001f112d7223 */ /* 0x080fe2000000002d */
[C---:B------:R-:W-:Y:S01]  /*2300*/  FFMA R52, R13.reuse, R30, R52 ;  /* 0x0000001e0d347223 */ /* 0x040fe20000000034 */
[----:B------:R-:W-:Y:S01]  /*2310*/  FFMA R12, R13, R31, R12 ;  /* 0x0000001f0d0c7223 */ /* 0x000fe2000000000c */
[----:B-1----:R-:W-:Y:S01]  /*2320*/  FFMA R20, R22, R35, R20 ;  /* 0x0000002316147223 */ /* 0x002fe20000000014 */
[----:B------:R-:W-:Y:S01]  /*2330*/  FFMA R46, R32, R22, R46 ;  /* 0x00000016202e7223 */ /* 0x000fe2000000002e */
[CC--:B------:R-:W-:Y:S01]  /*2340*/  FFMA R16, R22.reuse, R33.reuse, R16 ;  /* 0x0000002116107223 */ /* 0x0c0fe20000000010 */
[----:B------:R-:W-:Y:S01]  /*2350*/  FFMA R53, R22, R34, R53 ;  /* 0x0000002216357223 */ /* 0x000fe20000000035 */
[----:B------:R-:W-:Y:S01]  /*2360*/  FFMA R47, R32, R10, R47 ;  /* 0x0000000a202f7223 */ /* 0x000fe2000000002f */
[C---:B------:R-:W-:Y:S01]  /*2370*/  FFMA R48, R10.reuse, R33, R48 ;  /* 0x000000210a307223 */ /* 0x040fe20000000030 */
[C---:B------:R-:W-:Y:S01]  /*2380*/  FFMA R49, R10.reuse, R34, R49 ;  /* 0x000000220a317223 */ /* 0x040fe20000000031 */
[----:B------:R-:W-:Y:S01]  /*2390*/  FFMA R50, R10, R35, R50 ;  /* 0x000000230a327223 */ /* 0x000fe20000000032 */
[----:B------:R-:W-:Y:S01]  /*23a0*/  FFMA R51, R32, R18, R51 ;  /* 0x0000001220337223 */ /* 0x000fe20000000033 */
[-C--:B------:R-:W-:Y:S01]  /*23b0*/  FFMA R43, R18, R33.reuse, R43 ;  /* 0x00000021122b7223 */ /* 0x080fe2000000002b */
[----:B------:R-:W-:Y:S01]  /*23c0*/  FFMA R32, R32, R14, R28 ;  /* 0x0000000e20207223 */ /* 0x000fe2000000001c */
        /* <DEDUP_REMOVED lines=10> */
[CC--:B------:R-:W-:Y:S01]  /*2470*/  FFMA R44, R18.reuse, R34.reuse, R44 ;  /* 0x00000022122c7223 */ /* 0x0c0fe2000000002c */
[-C--:B------:R-:W-:Y:S01]  /*2480*/  FFMA R45, R18, R35.reuse, R45 ;  /* 0x00000023122d7223 */ /* 0x080fe2000000002d */
[C---:B------:R-:W-:Y:S01]  /*2490*/  FFMA R52, R14.reuse, R34, R52 ;  /* 0x000000220e347223 */ /* 0x040fe20000000034 */
[----:B------:R-:W1:Y:S01]  /*24a0*/  LDS.128 R8, [R42+0x20] ;  /* 0x000020002a087984 */ /* 0x000e620000000c00 */
        /* <DEDUP_REMOVED lines=119> */
[C---:B-1----:R-:W-:Y:S01]  /*2c20*/  FFMA R24, R10.reuse, R33, R24 ;  /* 0x000000210a187223 */ /* 0x042fe20000000018 */
[----:B------:R-:W-:Y:S01]  /*2c30*/  FFMA R8, R10, R35, R8 ;  /* 0x000000230a087223 */ /* 0x000fe20000000008 */
[----:B------:R-:W-:Y:S01]  /*2c40*/  FFMA R46, R32, R10, R46 ;  /* 0x0000000a202e7223 */ /* 0x000fe2000000002e */
[----:B------:R-:W-:Y:S01]  /*2c50*/  FFMA R53, R10, R34, R53 ;  /* 0x000000220a357223 */ /* 0x000fe20000000035 */
        /* <DEDUP_REMOVED lines=203> */
[-C--:B------:R-:W-:Y:S01]  /*3910*/  FFMA R48, R25, R29.reuse, R48 ;  /* 0x0000001d19307223 */ /* 0x080fe20000000030 */
[-C--:B------:R-:W-:Y:S01]  /*3920*/  FFMA R43, R21, R29.reuse, R43 ;  /* 0x0000001d152b7223 */ /* 0x080fe2000000002b */
[C---:B------:R-:W-:Y:S01]  /*3930*/  FFMA R20, R13.reuse, R29, R20 ;  /* 0x0000001d0d147223 */ /* 0x040fe20000000014 */
[CC--:B------:R-:W-:Y:S01]  /*3940*/  FFMA R52, R13.reuse, R30.reuse, R52 ;  /* 0x0000001e0d347223 */ /* 0x0c0fe20000000034 */
[-C--:B------:R-:W-:Y:S01]  /*3950*/  FFMA R12, R13, R31.reuse, R12 ;  /* 0x0000001f0d0c7223 */ /* 0x080fe2000000000c */
        /* <DEDUP_REMOVED lines=9> */
[-C--:B------:R-:W-:Y:S01]  /*39f0*/  FFMA R48, R26, R33.reuse, R48 ;  /* 0x000000211a307223 */ /* 0x080fe20000000030 */
[----:B------:R-:W-:Y:S01]  /*3a00*/  FFMA R51, R32, R22, R51 ;  /* 0x0000001620337223 */ /* 0x000fe20000000033 */
[-C--:B------:R-:W-:Y:S01]  /*3a10*/  FFMA R43, R22, R33.reuse, R43 ;  /* 0x00000021162b7223 */ /* 0x080fe2000000002b */
[----:B------:R-:W-:Y:S01]  /*3a20*/  FFMA R32, R32, R14, R28 ;  /* 0x0000000e20207223 */ /* 0x000fe2000000001c */
[C---:B------:R-:W-:Y:S01]  /*3a30*/  FFMA R33, R14.reuse, R33, R20 ;  /* 0x000000210e217223 */ /* 0x040fe20000000014 */
[C---:B------:R-:W-:Y:S01]  /*3a40*/  FFMA R52, R14.reuse, R34, R52 ;  /* 0x000000220e347223 */ /* 0x040fe20000000034 */
[----:B------:R-:W-:Y:S01]  /*3a50*/  FFMA R12, R14, R35, R12 ;  /* 0x000000230e0c7223 */ /* 0x000fe2000000000c */
[----:B--2---:R-:W-:Y:S01]  /*3a60*/  FFMA R46, R16, R11, R46 ;  /* 0x0000000b102e7223 */ /* 0x004fe2000000002e */
        /* <DEDUP_REMOVED lines=13> */
[C---:B------:R-:W-:Y:S01]  /*3b40*/  FFMA R51, R16.reuse, R23, R51 ;  /* 0x0000001710337223 */ /* 0x040fe20000000033 */
[C---:B------:R-:W-:Y:S01]  /*3b50*/  FFMA R43, R23.reuse, R17, R43 ;  /* 0x00000011172b7223 */ /* 0x040fe2000000002b */
[CC--:B------:R-:W-:Y:S01]  /*3b60*/  FFMA R44, R23.reuse, R18.reuse, R44 ;  /* 0x00000012172c7223 */ /* 0x0c0fe2000000002c */
[----:B------:R-:W-:Y:S01]  /*3b70*/  FFMA R45, R23, R19, R45 ;  /* 0x00000013172d7223 */ /* 0x000fe2000000002d */
[----:B------:R-:W2:Y:S01]  /*3b80*/  LDS.128 R24, [R42+0x100] ;  /* 0x000100002a187984 */ /* 0x000ea20000000c00 */
[----:B------:R-:W-:Y:S01]  /*3b90*/  FFMA R32, R16, R15, R32 ;  /* 0x0000000f10207223 */ /* 0x000fe20000000020 */
[C---:B------:R-:W-:Y:S01]  /*3ba0*/  FFMA R33, R15.reuse, R17, R33 ;  /* 0x000000110f217223 */ /* 0x040fe20000000021 */
[C---:B------:R-:W-:Y:S01]  /*3bb0*/  FFMA R52, R15.reuse, R18, R52 ;  /* 0x000000120f347223 */ /* 0x040fe20000000034 */
[----:B------:R-:W3:Y:S01]  /*3bc0*/  LDS.128 R20, [R42+0x190] ;  /* 0x000190002a147984 */ /* 0x000ee20000000c00 */
[----:B------:R-:W-:-:S03]  /*3bd0*/  FFMA R35, R15, R19, R12 ;  /* 0x000000130f237223 */ /* 0x000fc6000000000c */
[----:B------:R-:W4:Y:S01]  /*3be0*/  LDS.128 R16, [R41+0x1050] ;  /* 0x0010500029107984 */ /* 0x000f220000000c00 */
[C---:B-1----:R-:W-:Y:S01]  /*3bf0*/  FFMA R46, R28.reuse, R8, R46 ;  /* 0x000000081c2e7223 */ /* 0x042fe2000000002e */
[C---:B------:R-:W-:Y:S01]  /*3c00*/  FFMA R34, R28.reuse, R9, R13 ;  /* 0x000000091c227223 */ /* 0x040fe2000000000d */
[C---:B------:R-:W-:Y:S01]  /*3c10*/  FFMA R53, R28.reuse, R10, R53 ;  /* 0x0000000a1c357223 */ /* 0x040fe20000000035 */
[----:B------:R-:W-:Y:S02]  /*3c20*/  FFMA R28, R28, R11, R14 ;  /* 0x0000000b1c1c7223 */ /* 0x000fe4000000000e */
[----:B------:R4:W1:Y:S01]  /*3c30*/  LDS.128 R12, [R42+0x220] ;  /* 0x000220002a0c7984 */ /* 0x0008620000000c00 */
        /* <DEDUP_REMOVED lines=10> */
[CC--:B------:R-:W-:Y:S01]  /*3ce0*/  FFMA R53, R29.reuse, R18.reuse, R53 ;  /* 0x000000121d357223 */ /* 0x0c0fe20000000035 */
[----:B------:R-:W-:Y:S01]  /*3cf0*/  FFMA R28, R29, R19, R28 ;  /* 0x000000131d1c7223 */ /* 0x000fe2000000001c */
[C---:B------:R-:W-:Y:S01]  /*3d00*/  FFMA R47, R16.reuse, R25, R47 ;  /* 0x00000019102f7223 */ /* 0x040fe2000000002f */
[C---:B------:R-:W-:Y:S01]  /*3d10*/  FFMA R29, R25.reuse, R17, R48 ;  /* 0x00000011191d7223 */ /* 0x040fe20000000030 */
[CC--:B------:R-:W-:Y:S01]  /*3d20*/  FFMA R49, R25.reuse, R18.reuse, R49 ;  /* 0x0000001219317223 */ /* 0x0c0fe20000000031 */
[----:B------:R-:W-:Y:S01]  /*3d30*/  FFMA R50, R25, R19, R50 ;  /* 0x0000001319327223 */ /* 0x000fe20000000032 */
[C---:B------:R-:W-:Y:S01]  /*3d40*/  FFMA R25, R21.reuse, R18, R44 ;  /* 0x0000001215197223 */ /* 0x040fe2000000002c */
[----:B------:R-:W-:Y:S01]  /*3d50*/  FFMA R51, R16, R21, R51 ;  /* 0x0000001510337223 */ /* 0x000fe20000000033 */
        /* <DEDUP_REMOVED lines=12> */
[----:B-1----:R-:W-:Y:S01]  /*3e20*/  FFMA R13, R8, R30, R46 ;  /* 0x0000001e080d7223 */ /* 0x002fe2000000002e */
[-C--:B------:R-:W-:Y:S01]  /*3e30*/  FFMA R46, R26, R9.reuse, R29 ;  /* 0x000000091a2e7223 */ /* 0x080fe2000000001d */
[C---:B------:R-:W-:Y:S01]  /*3e40*/  FFMA R47, R8.reuse, R26, R47 ;  /* 0x0000001a082f7223 */ /* 0x040fe2000000002f */
[C---:B------:R-:W-:Y:S01]  /*3e50*/  FFMA R29, R8.reuse, R22, R51 ;  /* 0x00000016081d7223 */ /* 0x040fe20000000033 */
[----:B------:R-:W-:Y:S01]  /*3e60*/  FFMA R21, R8, R14, R21 ;  /* 0x0000000e08157223 */ /* 0x000fe20000000015 */
[-C--:B------:R-:W-:Y:S01]  /*3e70*/  FFMA R42, R30, R9.reuse, R42 ;  /* 0x000000091e2a7223 */ /* 0x080fe2000000002a */
[-C--:B------:R-:W-:Y:S01]  /*3e80*/  FFMA R19, R26, R10.reuse, R49 ;  /* 0x0000000a1a137223 */ /* 0x080fe20000000031 */
[CC--:B------:R-:W-:Y:S01]  /*3e90*/  FFMA R16, R22.reuse, R9.reuse, R43 ;  /* 0x0000000916107223 */ /* 0x0c0fe2000000002b */
[-C--:B------:R-:W-:Y:S01]  /*3ea0*/  FFMA R25, R22, R10.reuse, R25 ;  /* 0x0000000a16197223 */ /* 0x080fe20000000019 */
[----:B------:R-:W-:Y:S01]  /*3eb0*/  FFMA R8, R14, R9, R17 ;  /* 0x000000090e087223 */ /* 0x000fe20000000011 */
[CC--:B------:R-:W-:Y:S01]  /*3ec0*/  FFMA R53, R30.reuse, R10.reuse, R53 ;  /* 0x0000000a1e357223 */ /* 0x0c0fe20000000035 */
[-C--:B------:R-:W-:Y:S01]  /*3ed0*/  FFMA R28, R30, R11.reuse, R28 ;  /* 0x0000000b1e1c7223 */ /* 0x080fe2000000001c */
[-C--:B------:R-:W-:Y:S01]  /*3ee0*/  FFMA R26, R26, R11.reuse, R50 ;  /* 0x0000000b1a1a7223 */ /* 0x080fe20000000032 */
[-C--:B------:R-:W-:Y:S01]  /*3ef0*/  FFMA R22, R22, R11.reuse, R44 ;  /* 0x0000000b16167223 */ /* 0x080fe2000000002c */
[C---:B------:R-:W-:Y:S01]  /*3f00*/  FFMA R9, R14.reuse, R10, R45 ;  /* 0x0000000a0e097223 */ /* 0x040fe2000000002d */
[----:B------:R-:W-:Y:S01]  /*3f10*/  FFMA R10, R14, R11, R12 ;  /* 0x0000000b0e0a7223 */ /* 0x000fe2000000000c */
[C---:B--2---:R-:W-:Y:S01]  /*3f20*/  FFMA R51, R32.reuse, R31, R13 ;  /* 0x0000001f20337223 */ /* 0x044fe2000000000d */
        /* <DEDUP_REMOVED lines=15> */
[----:B------:R-:W-:Y:S06]  /*4020*/  BRA.U UP0, `(.L_x_13) ;  /* 0x00000001000c7547 */ /* 0x000fec000b800000 */
[----:B------:R-:W-:-:S04]  /*4030*/  DEPBAR.LE SB0, 0x0 ;  /* 0x000080000000791a */ /* 0x000fc80000000000 */
[----:B------:R-:W-:Y:S01]  /*4040*/  UMOV UR5, UR10 ;  /* 0x0000000a00057c82 */ /* 0x000fe20008000000 */
[----:B------:R-:W-:Y:S06]  /*4050*/  BAR.SYNC.DEFER_BLOCKING 0x0 ;  /* 0x0000000000007b1d */ /* 0x000fec0000010000 */
.L_x_13:
[----:B------:R-:W-:Y:S02]  /*4060*/  UISETP.NE.AND UP0, UPT, UR11, UR9, UPT ;  /* 0x000000090b00728c */ /* 0x000fe4000bf05270 */
[----:B------:R-:W-:-:S07]  /*4070*/  UMOV UR4, UR11 ;  /* 0x0000000b00047c82 */ /* 0x000fce0008000000 */
[----:B------:R-:W-:Y:S05]  /*4080*/  BRA.U UP0, `(.L_x_14) ;  /* 0xffffffcd00907547 */ /* 0x000fea000b83ffff */
.L_x_0:
[----:B------:R-:W1:Y:S01]  /*4090*/  S2R R0, SR_TID.Y ;  /* 0x0000000000007919 */ /* 0x000e620000002200 */
[----:B------:R-:W2:Y:S01]  /*40a0*/  LDCU UR6, c[0x0][0x398] ;  /* 0x00007300ff0677ac */ /* 0x000ea20008000800 */
[----:B------:R-:W-:Y:S01]  /*40b0*/  BSSY.RECONVERGENT B0, `(.L_x_15) ;  /* 0x0000032000007945 */ /* 0x000fe20003800200 */
[----:B-1----:R-:W-:Y:S02]  /*40c0*/  SHF.L.U32 R3, R0, 0x2, RZ ;  /* 0x0000000200037819 */ /* 0x002fe400000006ff */
[----:B------:R-:W-:Y:S02]  /*40d0*/  IADD3 R0, PT, PT, R39, 0x3, RZ ;  /* 0x0000000327007810 */ /* 0x000fe40007ffe0ff */
[----:B------:R-:W-:-:S04]  /*40e0*/  LEA R2, R2, R3, 0x5 ;  /* 0x0000000302027211 */ /* 0x000fc800078e28ff */
[----:B--2---:R-:W-:-:S13]  /*40f0*/  ISETP.GE.AND P0, PT, R2, UR6, PT ;  /* 0x0000000602007c0c */ /* 0x004fda000bf06270 */
[----:B------:R-:W-:Y:S05]  /*4100*/  @P0 BRA `(.L_x_16) ;  /* 0x0000000000b00947 */ /* 0x000fea0003800000 */
[----:B------:R-:W-:Y:S01]  /*4110*/  ISETP.GE.AND P0, PT, R0, UR6, PT ;  /* 0x0000000600007c0c */ /* 0x000fe2000bf06270 */
[----:B------:R-:W-:-:S12]  /*4120*/  IMAD R3, R2, UR6, R39 ;  /* 0x0000000602037c24 */ /* 0x000fd8000f8e0227 */
[----:B------:R-:W-:Y:S05]  /*4130*/  @P0 BRA `(.L_x_17) ;  /* 0x00000000003c0947 */ /* 0x000fea0003800000 */
[----:B------:R-:W1:Y:S01]  /*4140*/  LDC.64 R8, c[0x0][0x390] ;  /* 0x0000e400ff087b82 */ /* 0x000e620000000a00 */
[----:B------:R-:W2:Y:S01]  /*4150*/  LDCU UR4, c[0x0][0x3a0] ;  /* 0x00007400ff0477ac */ /* 0x000ea20008000800 */
[----:B------:R-:W3:Y:S01]  /*4160*/  LDCU UR5, c[0x0][0x39c] ;  /* 0x00007380ff0577ac */ /* 0x000ee20008000800 */
[----:B-1----:R-:W-:-:S05]  /*4170*/  IMAD.WIDE R8, R3, 0x4, R8 ;  /* 0x0000000403087825 */ /* 0x002fca00078e0208 */
[----:B------:R-:W2:Y:S02]  /*4180*/  LDG.E.128 R4, desc[UR14][R8.64] ;  /* 0x0000000e08047981 */ /* 0x000ea4000c1e1d00 */
[----:B--2---:R-:W-:Y:S01]  /*4190*/  FMUL R4, R4, UR4 ;  /* 0x0000000404047c20 */ /* 0x004fe20008400000 */
[----:B------:R-:W-:Y:S01]  /*41a0*/  FMUL R5, R5, UR4 ;  /* 0x0000000405057c20 */ /* 0x000fe20008400000 */
[----:B------:R-:W-:Y:S01]  /*41b0*/  FMUL R3, R6, UR4 ;  /* 0x0000000406037c20 */ /* 0x000fe20008400000 */
[----:B------:R-:W-:Y:S01]  /*41c0*/  FMUL R10, R7, UR4 ;  /* 0x00000004070a7c20 */ /* 0x000fe20008400000 */
[----:B---3--:R-:W-:Y:S01]  /*41d0*/  FFMA R4, R51, UR5, R4 ;  /* 0x0000000533047c23 */ /* 0x008fe20008000004 */
[----:B------:R-:W-:Y:S01]  /*41e0*/  FFMA R5, R50, UR5, R5 ;  /* 0x0000000532057c23 */ /* 0x000fe20008000005 */
[----:B------:R-:W-:Y:S01]  /*41f0*/  FFMA R6, R48, UR5, R3 ;  /* 0x0000000530067c23 */ /* 0x000fe20008000003 */
[----:B------:R-:W-:-:S05]  /*4200*/  FFMA R7, R49, UR5, R10 ;  /* 0x0000000531077c23 */ /* 0x000fca000800000a */
[----:B------:R1:W-:Y:S01]  /*4210*/  STG.E.128 desc[UR14][R8.64], R4 ;  /* 0x0000000408007986 */ /* 0x0003e2000c101d0e */
[----:B------:R-:W-:Y:S05]  /*4220*/  BRA `(.L_x_16) ;  /* 0x0000000000687947 */ /* 0x000fea0003800000 */
.L_x_17:
[----:B------:R-:W1:Y:S01]  /*4230*/  LDC.64 R4, c[0x0][0x390] ;  /* 0x0000e400ff047b82 */ /* 0x000e620000000a00 */
[C---:B------:R-:W-:Y:S02]  /*4240*/  IADD3 R6, PT, PT, R39.reuse, 0x1, RZ ;  /* 0x0000000127067810 */ /* 0x040fe40007ffe0ff */
[----:B------:R-:W-:Y:S02]  /*4250*/  ISETP.GE.AND P0, PT, R39, UR6, PT ;  /* 0x0000000627007c0c */ /* 0x000fe4000bf06270 */
[----:B------:R-:W-:-:S11]  /*4260*/  ISETP.GE.AND P1, PT, R6, UR6, PT ;  /* 0x0000000606007c0c */ /* 0x000fd6000bf26270 */
[----:B------:R-:W2:Y:S01]  /*4270*/  @!P0 LDC R6, c[0x0][0x39c] ;  /* 0x0000e700ff068b82 */ /* 0x000ea20000000800 */
[----:B-1----:R-:W-:-:S07]  /*4280*/  IMAD.WIDE R4, R3, 0x4, R4 ;  /* 0x0000000403047825 */ /* 0x002fce00078e0204 */
[----:B------:R-:W1:Y:S01]  /*4290*/  @!P1 LDC R9, c[0x0][0x39c] ;  /* 0x0000e700ff099b82 */ /* 0x000e620000000800 */
[----:B------:R-:W3:Y:S04]  /*42a0*/  @!P1 LDG.E R7, desc[UR14][R4.64+0x4] ;  /* 0x0000040e04079981 */ /* 0x000ee8000c1e1900 */
[----:B------:R-:W4:Y:S03]  /*42b0*/  @!P0 LDG.E R3, desc[UR14][R4.64] ;  /* 0x0000000e04038981 */ /* 0x000f26000c1e1900 */
[----:B------:R-:W3:Y:S08]  /*42c0*/  @!P1 LDC R10, c[0x0][0x3a0] ;  /* 0x0000e800ff0a9b82 */ /* 0x000ef00000000800 */
[----:B------:R-:W4:Y:S01]  /*42d0*/  @!P0 LDC R8, c[0x0][0x3a0] ;  /* 0x0000e800ff088b82 */ /* 0x000f220000000800 */
[----:B--2---:R-:W-:Y:S01]  /*42e0*/  @!P0 FMUL R6, R51, R6 ;  /* 0x0000000633068220 */ /* 0x004fe20000400000 */
[----:B-1----:R-:W-:-:S04]  /*42f0*/  @!P1 FMUL R50, R50, R9 ;  /* 0x0000000932329220 */ /* 0x002fc80000400000 */
[----:B---3--:R-:W-:Y:S01]  /*4300*/  @!P1 FFMA R7, R7, R10, R50 ;  /* 0x0000000a07079223 */ /* 0x008fe20000000032 */
[----:B----4-:R-:W-:-:S04]  /*4310*/  @!P0 FFMA R3, R3, R8, R6 ;  /* 0x0000000803038223 */ /* 0x010fc80000000006 */
[----:B------:R2:W-:Y:S01]  /*4320*/  @!P1 STG.E desc[UR14][R4.64+0x4], R7 ;  /* 0x0000040704009986 */ /* 0x0005e2000c10190e */
[----:B------:R-:W-:-:S03]  /*4330*/  IADD3 R6, PT, PT, R39, 0x2, RZ ;  /* 0x0000000227067810 */ /* 0x000fc60007ffe0ff */
[----:B------:R2:W-:Y:S01]  /*4340*/  @!P0 STG.E desc[UR14][R4.64], R3 ;  /* 0x0000000304008986 */ /* 0x0005e2000c10190e */
[----:B------:R-:W-:-:S13]  /*4350*/  ISETP.GE.AND P0, PT, R6, UR6, PT ;  /* 0x0000000606007c0c */ /* 0x000fda000bf06270 */
[----:B--2---:R-:W-:Y:S05]  /*4360*/  @P0 BRA `(.L_x_16) ;  /* 0x0000000000180947 */ /* 0x004fea0003800000 */
[----:B------:R-:W2:Y:S01]  /*4370*/  LDG.E R3, desc[UR14][R4.64+0x8] ;  /* 0x0000080e04037981 */ /* 0x000ea2000c1e1900 */
[----:B------:R-:W1:Y:S01]  /*4380*/  LDCU UR4, c[0x0][0x39c] ;  /* 0x00007380ff0477ac */ /* 0x000e620008000800 */
[----:B------:R-:W2:Y:S01]  /*4390*/  LDCU UR5, c[0x0][0x3a0] ;  /* 0x00007400ff0577ac */ /* 0x000ea20008000800 */
[----:B-1----:R-:W-:-:S04]  /*43a0*/  FMUL R48, R48, UR4 ;  /* 0x0000000430307c20 */ /* 0x002fc80008400000 */
[----:B--2---:R-:W-:-:S05]  /*43b0*/  FFMA R3, R3, UR5, R48 ;  /* 0x0000000503037c23 */ /* 0x004fca0008000030 */
[----:B------:R2:W-:Y:S02]  /*43c0*/  STG.E desc[UR14][R4.64+0x8], R3 ;  /* 0x0000080304007986 */ /* 0x0005e4000c10190e */
.L_x_16:
[----:B------:R-:W-:Y:S05]  /*43d0*/  BSYNC.RECONVERGENT B0 ;  /* 0x0000000000007941 */ /* 0x000fea0003800200 */
.L_x_15:
[----:B--2---:R-:W-:Y:S01]  /*43e0*/  IADD3 R3, PT, PT, R2, 0x1, RZ ;  /* 0x0000000102037810 */ /* 0x004fe20007ffe0ff */
[----:B------:R-:W-:Y:S03]  /*43f0*/  BSSY.RECONVERGENT B0, `(.L_x_18) ;  /* 0x000003b000007945 */ /* 0x000fe60003800200 */
[----:B------:R-:W-:-:S13]  /*4400*/  ISETP.GE.AND P0, PT, R3, UR6, PT ;  /* 0x0000000603007c0c */ /* 0x000fda000bf06270 */
[----:B------:R-:W-:Y:S05]  /*4410*/  @P0 BRA `(.L_x_19) ;  /* 0x0000000000e00947 */ /* 0x000fea0003800000 */
[----:B-1----:R-:W-:Y:S01]  /*4420*/  IMAD R4, R3, UR6, RZ ;  /* 0x0000000603047c24 */ /* 0x002fe2000f8e02ff */
[----:B------:R-:W-:-:S04]  /*4430*/  ISETP.LT.AND P1, PT, R0, UR6, PT ;  /* 0x0000000600007c0c */ /* 0x000fc8000bf21270 */
[----:B------:R-:W-:Y:S02]  /*4440*/  LOP3.LUT P0, RZ, R4, 0x3, RZ, 0xc0, !PT ;  /* 0x0000000304ff7812 */ /* 0x000fe4000780c0ff */
[----:B------:R-:W-:-:S11]  /*4450*/  IADD3 R9, PT, PT, R39, R4, RZ ;  /* 0x0000000427097210 */ /* 0x000fd60007ffe0ff */
[----:B------:R-:W-:Y:S05]  /*4460*/  @!P0 BRA P1, `(.L_x_20) ;  /* 0x0000000000948947 */ /* 0x000fea0000800000 */
[----:B------:R-:W1:Y:S01]  /*4470*/  LDC.64 R4, c[0x0][0x390] ;  /* 0x0000e400ff047b82 */ /* 0x000e620000000a00 */
[C---:B------:R-:W-:Y:S02]  /*4480*/  ISETP.GE.AND P0, PT, R39.reuse, UR6, PT ;  /* 0x0000000627007c0c */ /* 0x040fe4000bf06270 */
[----:B------:R-:W-:-:S04]  /*4490*/  IADD3 R3, PT, PT, R39, 0x1, RZ ;  /* 0x0000000127037810 */ /* 0x000fc80007ffe0ff */
[----:B------:R-:W-:-:S07]  /*44a0*/  ISETP.GE.AND P1, PT, R3, UR6, PT ;  /* 0x0000000603007c0c */ /* 0x000fce000bf26270 */
[----:B------:R-:W2:Y:S08]  /*44b0*/  @!P0 LDC R6, c[0x0][0x39c] ;  /* 0x0000e700ff068b82 */ /* 0x000eb00000000800 */
[----:B------:R-:W3:Y:S01]  /*44c0*/  @!P0 LDC R8, c[0x0][0x3a0] ;  /* 0x0000e800ff088b82 */ /* 0x000ee20000000800 */
[----:B-1----:R-:W-:-:S05]  /*44d0*/  IMAD.WIDE R4, R9, 0x4, R4 ;  /* 0x0000000409047825 */ /* 0x002fca00078e0204 */
[----:B------:R-:W3:Y:S02]  /*44e0*/  @!P0 LDG.E R3, desc[UR14][R4.64] ;  /* 0x0000000e04038981 */ /* 0x000ee4000c1e1900 */
[----:B------:R-:W1:Y:S02]  /*44f0*/  @!P1 LDC R9, c[0x0][0x39c] ;  /* 0x0000e700ff099b82 */ /* 0x000e640000000800 */
[----:B------:R-:W4:Y:S01]  /*4500*/  @!P1 LDG.E R7, desc[UR14][R4.64+0x4] ;  /* 0x0000040e04079981 */ /* 0x000f22000c1e1900 */
[----:B------:R-:W-:Y:S05]  /*4510*/  BSSY.RECONVERGENT B1, `(.L_x_21) ;  /* 0x0000012000017945 */ /* 0x000fea0003800200 */
[----:B------:R-:W4:Y:S01]  /*4520*/  @!P1 LDC R10, c[0x0][0x3a0] ;  /* 0x0000e800ff0a9b82 */ /* 0x000f220000000800 */
[----:B--2---:R-:W-:Y:S01]  /*4530*/  @!P0 FMUL R6, R47, R6 ;  /* 0x000000062f068220 */ /* 0x004fe20000400000 */
[----:B-1----:R-:W-:-:S03]  /*4540*/  @!P1 FMUL R46, R46, R9 ;  /* 0x000000092e2e9220 */ /* 0x002fc60000400000 */
[----:B---3--:R-:W-:Y:S01]  /*4550*/  @!P0 FFMA R3, R3, R8, R6 ;  /* 0x0000000803038223 */ /* 0x008fe20000000006 */
[----:B------:R-:W-:Y:S01]  /*4560*/  IADD3 R6, PT, PT, R39, 0x2, RZ ;  /* 0x0000000227067810 */ /* 0x000fe20007ffe0ff */
[----:B----4-:R-:W-:-:S03]  /*4570*/  @!P1 FFMA R7, R7, R10, R46 ;  /* 0x0000000a07079223 */ /* 0x010fc6000000002e */
[----:B------:R1:W-:Y:S01]  /*4580*/  @!P0 STG.E desc[UR14][R4.64], R3 ;  /* 0x0000000304008986 */ /* 0x0003e2000c10190e */
[----:B------:R-:W-:-:S03]  /*4590*/  ISETP.GE.AND P0, PT, R6, UR6, PT ;  /* 0x0000000606007c0c */ /* 0x000fc6000bf06270 */
[----:B------:R1:W-:Y:S01]  /*45a0*/  @!P1 STG.E desc[UR14][R4.64+0x4], R7 ;  /* 0x0000040704009986 */ /* 0x0003e2000c10190e */
[----:B------:R-:W-:-:S09]  /*45b0*/  ISETP.GE.AND P1, PT, R0, UR6, PT ;  /* 0x0000000600007c0c */ /* 0x000fd2000bf26270 */
[----:B------:R-:W-:Y:S05]  /*45c0*/  @P0 BRA `(.L_x_22) ;  /* 0x0000000000180947 */ /* 0x000fea0003800000 */
[----:B-1----:R-:W2:Y:S01]  /*45d0*/  LDG.E R3, desc[UR14][R4.64+0x8] ;  /* 0x0000080e04037981 */ /* 0x002ea2000c1e1900 */
[----:B------:R-:W1:Y:S01]  /*45e0*/  LDCU UR4, c[0x0][0x39c] ;  /* 0x00007380ff0477ac */ /* 0x000e620008000800 */
[----:B------:R-:W2:Y:S01]  /*45f0*/  LDCU UR5, c[0x0][0x3a0] ;  /* 0x00007400ff0577ac */ /* 0x000ea20008000800 */
[----:B-1----:R-:W-:-:S04]  /*4600*/  FMUL R12, R12, UR4 ;  /* 0x000000040c0c7c20 */ /* 0x002fc80008400000 */
[----:B--2---:R-:W-:-:S05]  /*4610*/  FFMA R3, R3, UR5, R12 ;  /* 0x0000000503037c23 */ /* 0x004fca000800000c */
[----:B------:R2:W-:Y:S02]  /*4620*/  STG.E desc[UR14][R4.64+0x8], R3 ;  /* 0x0000080304007986 */ /* 0x0005e4000c10190e */
.L_x_22:
[----:B------:R-:W-:Y:S05]  /*4630*/  BSYNC.RECONVERGENT B1 ;  /* 0x0000000000017941 */ /* 0x000fea0003800200 */
.L_x_21:
[----:B------:R-:W-:Y:S05]  /*4640*/  @P1 BRA `(.L_x_19) ;  /* 0x0000000000541947 */ /* 0x000fea0003800000 */
[----:B-12---:R-:W2:Y:S01]  /*4650*/  LDG.E R3, desc[UR14][R4.64+0xc] ;  /* 0x00000c0e04037981 */ /* 0x006ea2000c1e1900 */
[----:B------:R-:W1:Y:S01]  /*4660*/  LDCU UR4, c[0x0][0x39c] ;  /* 0x00007380ff0477ac */ /* 0x000e620008000800 */
[----:B------:R-:W2:Y:S01]  /*4670*/  LDCU UR5, c[0x0][0x3a0] ;  /* 0x00007400ff0577ac */ /* 0x000ea20008000800 */
[----:B-1----:R-:W-:-:S04]  /*4680*/  FMUL R6, R13, UR4 ;  /* 0x000000040d067c20 */ /* 0x002fc80008400000 */
[----:B--2---:R-:W-:-:S05]  /*4690*/  FFMA R3, R3, UR5, R6 ;  /* 0x0000000503037c23 */ /* 0x004fca0008000006 */
[----:B------:R3:W-:Y:S01]  /*46a0*/  STG.E desc[UR14][R4.64+0xc], R3 ;  /* 0x00000c0304007986 */ /* 0x0007e2000c10190e */
[----:B------:R-:W-:Y:S05]  /*46b0*/  BRA `(.L_x_19) ;  /* 0x0000000000387947 */ /* 0x000fea0003800000 */
.L_x_20:
        /* <DEDUP_REMOVED lines=13> */
[----:B------:R4:W-:Y:S02]  /*4790*/  STG.E.128 desc[UR14][R8.64], R4 ;  /* 0x0000000408007986 */ /* 0x0009e4000c101d0e */
.L_x_19:
[----:B------:R-:W-:Y:S05]  /*47a0*/  BSYNC.RECONVERGENT B0 ;  /* 0x0000000000007941 */ /* 0x000fea0003800200 */
.L_x_18:
[----:B-123--:R-:W-:Y:S01]  /*47b0*/  IADD3 R3, PT, PT, R2, 0x2, RZ ;  /* 0x0000000202037810 */ /* 0x00efe20007ffe0ff */
[----:B------:R-:W-:Y:S03]  /*47c0*/  BSSY.RECONVERGENT B0, `(.L_x_23) ;  /* 0x000003b000007945 */ /* 0x000fe60003800200 */
[----:B------:R-:W-:-:S13]  /*47d0*/  ISETP.GE.AND P0, PT, R3, UR6, PT ;  /* 0x0000000603007c0c */ /* 0x000fda000bf06270 */
[----:B------:R-:W-:Y:S05]  /*47e0*/  @P0 BRA `(.L_x_24) ;  /* 0x0000000000e00947 */ /* 0x000fea0003800000 */
[----:B----4-:R-:W-:Y:S01]  /*47f0*/  IMAD R4, R3, UR6, RZ ;  /* 0x0000000603047c24 */ /* 0x010fe2000f8e02ff */
[----:B------:R-:W-:-:S04]  /*4800*/  ISETP.LT.AND P1, PT, R0, UR6, PT ;  /* 0x0000000600007c0c */ /* 0x000fc8000bf21270 */
[----:B------:R-:W-:Y:S02]  /*4810*/  LOP3.LUT P0, RZ, R4, 0x2, RZ, 0xc0, !PT ;  /* 0x0000000204ff7812 */ /* 0x000fe4000780c0ff */
[----:B------:R-:W-:-:S11]  /*4820*/  IADD3 R9, PT, PT, R39, R4, RZ ;  /* 0x0000000427097210 */ /* 0x000fd60007ffe0ff */
[----:B------:R-:W-:Y:S05]  /*4830*/  @!P0 BRA P1, `(.L_x_25) ;  /* 0x0000000000948947 */ /* 0x000fea0000800000 */
        /* <DEDUP_REMOVED lines=9> */
[----:B------:R-:W3:Y:S01]  /*48d0*/  @!P0 LDC R8, c[0x0][0x3a0] ;  /* 0x0000e800ff088b82 */ /* 0x000ee20000000800 */
[----:B------:R-:W-:Y:S01]  /*48e0*/  BSSY.RECONVERGENT B1, `(.L_x_26) ;  /* 0x0000012000017945 */ /* 0x000fe20003800200 */
[----:B--2---:R-:W-:-:S06]  /*48f0*/  @!P0 FMUL R14, R14, R7 ;  /* 0x000000070e0e8220 */ /* 0x004fcc0000400000 */
[----:B------:R-:W4:Y:S01]  /*4900*/  @!P1 LDC R9, c[0x0][0x3a0] ;  /* 0x0000e800ff099b82 */ /* 0x000f220000000800 */
[----:B-1----:R-:W-:Y:S01]  /*4910*/  @!P1 FMUL R43, R43, R10 ;  /* 0x0000000a2b2b9220 */ /* 0x002fe20000400000 */
[----:B---3--:R-:W-:-:S03]  /*4920*/  @!P0 FFMA R3, R3, R8, R14 ;  /* 0x0000000803038223 */ /* 0x008fc6000000000e */
[----:B----4-:R-:W-:Y:S01]  /*4930*/  @!P1 FFMA R43, R6, R9, R43 ;  /* 0x00000009062b9223 */ /* 0x010fe2000000002b */
[----:B------:R-:W-:Y:S01]  /*4940*/  IADD3 R6, PT, PT, R39, 0x2, RZ ;  /* 0x0000000227067810 */ /* 0x000fe20007ffe0ff */
[----:B------:R1:W-:Y:S03]  /*4950*/  @!P0 STG.E desc[UR14][R4.64], R3 ;  /* 0x0000000304008986 */ /* 0x0003e6000c10190e */
[----:B------:R-:W-:Y:S01]  /*4960*/  ISETP.GE.AND P0, PT, R6, UR6, PT ;  /* 0x0000000606007c0c */ /* 0x000fe2000bf06270 */
[----:B------:R1:W-:Y:S01]  /*4970*/  @!P1 STG.E desc[UR14][R4.64+0x4], R43 ;  /* 0x0000042b04009986 */ /* 0x0003e2000c10190e */
[----:B------:R-:W-:-:S11]  /*4980*/  ISETP.GE.AND P1, PT, R0, UR6, PT ;  /* 0x0000000600007c0c */ /* 0x000fd6000bf26270 */
[----:B-1----:R-:W-:Y:S05]  /*4990*/  @P0 BRA `(.L_x_27) ;  /* 0x0000000000180947 */ /* 0x002fea0003800000 */
[----:B------:R-:W2:Y:S01]  /*49a0*/  LDG.E R3, desc[UR14][R4.64+0x8] ;  /* 0x0000080e04037981 */ /* 0x000ea2000c1e1900 */
[----:B------:R-:W1:Y:S01]  /*49b0*/  LDCU UR4, c[0x0][0x39c] ;  /* 0x00007380ff0477ac */ /* 0x000e620008000800 */
[----:B------:R-:W2:Y:S01]  /*49c0*/  LDCU UR5, c[0x0][0x3a0] ;  /* 0x00007400ff0577ac */ /* 0x000ea20008000800 */
[----:B-1----:R-:W-:-:S04]  /*49d0*/  FMUL R44, R44, UR4 ;  /* 0x000000042c2c7c20 */ /* 0x002fc80008400000 */
[----:B--2---:R-:W-:-:S05]  /*49e0*/  FFMA R3, R3, UR5, R44 ;  /* 0x0000000503037c23 */ /* 0x004fca000800002c */
[----:B------:R1:W-:Y:S02]  /*49f0*/  STG.E desc[UR14][R4.64+0x8], R3 ;  /* 0x0000080304007986 */ /* 0x0003e4000c10190e */
.L_x_27:
[----:B------:R-:W-:Y:S05]  /*4a00*/  BSYNC.RECONVERGENT B1 ;  /* 0x0000000000017941 */ /* 0x000fea0003800200 */
.L_x_26:
[----:B------:R-:W-:Y:S05]  /*4a10*/  @P1 BRA `(.L_x_24) ;  /* 0x0000000000541947 */ /* 0x000fea0003800000 */
[----:B-1----:R-:W2:Y:S01]  /*4a20*/  LDG.E R3, desc[UR14][R4.64+0xc] ;  /* 0x00000c0e04037981 */ /* 0x002ea2000c1e1900 */
[----:B------:R-:W1:Y:S01]  /*4a30*/  LDCU UR4, c[0x0][0x39c] ;  /* 0x00007380ff0477ac */ /* 0x000e620008000800 */
[----:B------:R-:W2:Y:S01]  /*4a40*/  LDCU UR5, c[0x0][0x3a0] ;  /* 0x00007400ff0577ac */ /* 0x000ea20008000800 */
[----:B-1----:R-:W-:-:S04]  /*4a50*/  FMUL R6, R45, UR4 ;  /* 0x000000042d067c20 */ /* 0x002fc80008400000 */
[----:B--2---:R-:W-:-:S05]  /*4a60*/  FFMA R3, R3, UR5, R6 ;  /* 0x0000000503037c23 */ /* 0x004fca0008000006 */
[----:B------:R2:W-:Y:S01]  /*4a70*/  STG.E desc[UR14][R4.64+0xc], R3 ;  /* 0x00000c0304007986 */ /* 0x0005e2000c10190e */
[----:B------:R-:W-:Y:S05]  /*4a80*/  BRA `(.L_x_24) ;  /* 0x0000000000387947 */ /* 0x000fea0003800000 */
.L_x_25:
        /* <DEDUP_REMOVED lines=14> */
.L_x_24:
[----:B------:R-:W-:Y:S05]  /*4b70*/  BSYNC.RECONVERGENT B0 ;  /* 0x0000000000007941 */ /* 0x000fea0003800200 */
.L_x_23:
[----:B------:R-:W-:-:S04]  /*4b80*/  IADD3 R2, PT, PT, R2, 0x3, RZ ;  /* 0x0000000302027810 */ /* 0x000fc80007ffe0ff */
[----:B------:R-:W-:-:S13]  /*4b90*/  ISETP.GE.AND P0, PT, R2, UR6, PT ;  /* 0x0000000602007c0c */ /* 0x000fda000bf06270 */
[----:B------:R-:W-:Y:S05]  /*4ba0*/  @P0 EXIT ;  /* 0x000000000000094d */ /* 0x000fea0003800000 */
[----:B------:R-:W-:Y:S01]  /*4bb0*/  IMAD R2, R2, UR6, RZ ;  /* 0x0000000602027c24 */ /* 0x000fe2000f8e02ff */
[----:B------:R-:W-:-:S04]  /*4bc0*/  ISETP.LT.AND P1, PT, R0, UR6, PT ;  /* 0x0000000600007c0c */ /* 0x000fc8000bf21270 */
[----:B------:R-:W-:Y:S02]  /*4bd0*/  LOP3.LUT P0, RZ, R2, 0x3, RZ, 0xc0, !PT ;  /* 0x0000000302ff7812 */ /* 0x000fe4000780c0ff */
[----:B-1234-:R-:W-:-:S11]  /*4be0*/  IADD3 R5, PT, PT, R39, R2, RZ ;  /* 0x0000000227057210 */ /* 0x01efd60007ffe0ff */
[----:B------:R-:W-:Y:S05]  /*4bf0*/  @!P0 BRA P1, `(.L_x_28) ;  /* 0x0000000000948947 */ /* 0x000fea0000800000 */
[----:B------:R-:W1:Y:S01]  /*4c00*/  LDC.64 R2, c[0x0][0x390] ;  /* 0x0000e400ff027b82 */ /* 0x000e620000000a00 */
[C---:B------:R-:W-:Y:S02]  /*4c10*/  IADD3 R4, PT, PT, R39.reuse, 0x1, RZ ;  /* 0x0000000127047810 */ /* 0x040fe40007ffe0ff */
[----:B------:R-:W-:Y:S02]  /*4c20*/  ISETP.GE.AND P0, PT, R39, UR6, PT ;  /* 0x0000000627007c0c */ /* 0x000fe4000bf06270 */
[----:B------:R-:W-:Y:S01]  /*4c30*/  ISETP.GE.AND P1, PT, R4, UR6, PT ;  /* 0x0000000604007c0c */ /* 0x000fe2000bf26270 */
[----:B-1----:R-:W-:-:S12]  /*4c40*/  IMAD.WIDE R2, R5, 0x4, R2 ;  /* 0x0000000405027825 */ /* 0x002fd800078e0202 */
[----:B------:R-:W1:Y:S01]  /*4c50*/  @!P1 LDC R8, c[0x0][0x39c] ;  /* 0x0000e700ff089b82 */ /* 0x000e620000000800 */
[----:B------:R-:W2:Y:S04]  /*4c60*/  @!P0 LDG.E R4, desc[UR14][R2.64] ;  /* 0x0000000e02048981 */ /* 0x000ea8000c1e1900 */
[----:B------:R-:W3:Y:S03]  /*4c70*/  @!P1 LDG.E R6, desc[UR14][R2.64+0x4] ;  /* 0x0000040e02069981 */ /* 0x000ee6000c1e1900 */
[----:B------:R-:W4:Y:S01]  /*4c80*/  @!P0 LDC R5, c[0x0][0x39c] ;  /* 0x0000e700ff058b82 */ /* 0x000f220000000800 */
[----:B------:R-:W-:Y:S01]  /*4c90*/  IADD3 R39, PT, PT, R39, 0x2, RZ ;  /* 0x0000000227277810 */ /* 0x000fe20007ffe0ff */
[----:B------:R-:W-:Y:S01]  /*4ca0*/  BSSY.RECONVERGENT B0, `(.L_x_29) ;  /* 0x0000010000007945 */ /* 0x000fe20003800200 */
[----:B------:R-:W-:-:S02]  /*4cb0*/  ISETP.GE.AND P3, PT, R0, UR6, PT ;  /* 0x0000000600007c0c */ /* 0x000fc4000bf66270 */
[----:B------:R-:W-:-:S03]  /*4cc0*/  ISETP.GE.AND P2, PT, R39, UR6, PT ;  /* 0x0000000627007c0c */ /* 0x000fc6000bf46270 */
[----:B------:R-:W2:Y:S01]  /*4cd0*/  @!P0 LDC R7, c[0x0][0x3a0] ;  /* 0x0000e800ff078b82 */ /* 0x000ea20000000800 */
[----:B-1----:R-:W-:-:S07]  /*4ce0*/  @!P1 FMUL R33, R33, R8 ;  /* 0x0000000821219220 */ /* 0x002fce0000400000 */
[----:B------:R-:W3:Y:S01]  /*4cf0*/  @!P1 LDC R9, c[0x0][0x3a0] ;  /* 0x0000e800ff099b82 */ /* 0x000ee20000000800 */
[----:B----4-:R-:W-:-:S04]  /*4d00*/  @!P0 FMUL R5, R32, R5 ;  /* 0x0000000520058220 */ /* 0x010fc80000400000 */
[----:B--2---:R-:W-:Y:S01]  /*4d10*/  @!P0 FFMA R5, R4, R7, R5 ;  /* 0x0000000704058223 */ /* 0x004fe20000000005 */
[----:B---3--:R-:W-:Y:S01]  /*4d20*/  @!P1 FFMA R33, R6, R9, R33 ;  /* 0x0000000906219223 */ /* 0x008fe20000000021 */
[----:B------:R-:W-:Y:S06]  /*4d30*/  @P2 BRA `(.L_x_30) ;  /* 0x0000000000182947 */ /* 0x000fec0003800000 */
[----:B------:R-:W2:Y:S01]  /*4d40*/  LDG.E R0, desc[UR14][R2.64+0x8] ;  /* 0x0000080e02007981 */ /* 0x000ea2000c1e1900 */
[----:B------:R-:W1:Y:S01]  /*4d50*/  LDCU UR4, c[0x0][0x39c] ;  /* 0x00007380ff0477ac */ /* 0x000e620008000800 */
[----:B------:R-:W2:Y:S01]  /*4d60*/  LDCU UR5, c[0x0][0x3a0] ;  /* 0x00007400ff0577ac */ /* 0x000ea20008000800 */
[----:B-1----:R-:W-:-:S04]  /*4d70*/  FMUL R7, R34, UR4 ;  /* 0x0000000422077c20 */ /* 0x002fc80008400000 */
[----:B--2---:R-:W-:-:S05]  /*4d80*/  FFMA R7, R0, UR5, R7 ;  /* 0x0000000500077c23 */ /* 0x004fca0008000007 */
[----:B------:R1:W-:Y:S02]  /*4d90*/  STG.E desc[UR14][R2.64+0x8], R7 ;  /* 0x0000080702007986 */ /* 0x0003e4000c10190e */
.L_x_30:
[----:B------:R-:W-:Y:S05]  /*4da0*/  BSYNC.RECONVERGENT B0 ;  /* 0x0000000000007941 */ /* 0x000fea0003800200 */
.L_x_29:
[----:B------:R2:W-:Y:S04]  /*4db0*/  @!P0 STG.E desc[UR14][R2.64], R5 ;  /* 0x0000000502008986 */ /* 0x0005e8000c10190e */
[----:B------:R2:W-:Y:S01]  /*4dc0*/  @!P1 STG.E desc[UR14][R2.64+0x4], R33 ;  /* 0x0000042102009986 */ /* 0x0005e2000c10190e */
[----:B------:R-:W-:Y:S05]  /*4dd0*/  @P3 EXIT ;  /* 0x000000000000394d */ /* 0x000fea0003800000 */
[----:B------:R-:W3:Y:S01]  /*4de0*/  LDG.E R0, desc[UR14][R2.64+0xc] ;  /* 0x00000c0e02007981 */ /* 0x000ee2000c1e1900 */
[----:B------:R-:W4:Y:S01]  /*4df0*/  LDCU UR4, c[0x0][0x39c] ;  /* 0x00007380ff0477ac */ /* 0x000f220008000800 */
[----:B------:R-:W3:Y:S01]  /*4e00*/  LDCU UR5, c[0x0][0x3a0] ;  /* 0x00007400ff0577ac */ /* 0x000ee20008000800 */
[----:B----4-:R-:W-:-:S04]  /*4e10*/  FMUL R35, R35, UR4 ;  /* 0x0000000423237c20 */ /* 0x010fc80008400000 */
[----:B---3--:R-:W-:-:S05]  /*4e20*/  FFMA R35, R0, UR5, R35 ;  /* 0x0000000500237c23 */ /* 0x008fca0008000023 */
[----:B------:R-:W-:Y:S01]  /*4e30*/  STG.E desc[UR14][R2.64+0xc], R35 ;  /* 0x00000c2302007986 */ /* 0x000fe2000c10190e */
[----:B------:R-:W-:Y:S05]  /*4e40*/  EXIT ;  /* 0x000000000000794d */ /* 0x000fea0003800000 */
.L_x_28:
        /* <DEDUP_REMOVED lines=13> */
[----:B------:R-:W-:Y:S01]  /*4f20*/  STG.E.128 desc[UR14][R2.64], R32 ;  /* 0x0000002002007986 */ /* 0x000fe2000c101d0e */
[----:B------:R-:W-:Y:S05]  /*4f30*/  EXIT ;  /* 0x000000000000794d */ /* 0x000fea0003800000 */
.L_x_31:
[----:B------:R-:W-:-:S00]  /*4f40*/  BRA `(.L_x_31) ;  /* 0xfffffffc00fc7947 */ /* 0x000fc0000383ffff */
[----:B------:R-:W-:-:S00]  /*4f50*/  NOP ;  /* 0x0000000000007918 */ /* 0x000fc00000000000 */
        /* <DEDUP_REMOVED lines=10> */
.L_x_32:


//--------------------- .nv.shared._Z5sgemmPKfS0_Pfiff --------------------------
	.section	.nv.shared._Z5sgemmPKfS0_Pfiff,"aw",@nobits
	.sectionflags	@""
	.align	4
.nv.shared._Z5sgemmPKfS0_Pfiff:
	.zero		19456


//--------------------- .nv.shared.reserved.0     --------------------------
	.section	.nv.shared.reserved.0,"aw",@nobits
	.weak		__nv_reservedSMEM_offset_0_alias
	.size		__nv_reservedSMEM_offset_0_alias, 0, 64
	.other		__nv_reservedSMEM_offset_0_alias,@"STO_CUDA_RESERVED_SHARED STV_DEFAULT"
__nv_reservedSMEM_offset_0_alias:
	.zero		0
	.zero		64


//--------------------- .nv.constant0._Z5sgemmPKfS0_Pfiff --------------------------
	.section	.nv.constant0._Z5sgemmPKfS0_Pfiff,"a",@progbits
	.sectionflags	@""
	.align	4
.nv.constant0._Z5sgemmPKfS0_Pfiff:
	.zero		932


//--------------------- SYMBOLS --------------------------

	.type		.nv.reservedSmem.offset0,@object
	.size		.nv.reservedSmem.offset0,0x4
	.type		.nv.reservedSmem.cap,@object
	.size		.nv.reservedSmem.cap,0x4
